//
// Generated by NVIDIA NVVM Compiler
//
// Compiler Build ID: CL-36424714
// Cuda compilation tools, release 13.0, V13.0.88
// Based on NVVM 20.0.0
//

.version 9.0
.target sm_100
.address_size 64

	// .globl	_Z11relu_kernelPfi
.extern .shared .align 16 .b8 sh[];

.visible .entry _Z11relu_kernelPfi(
	.param .u64 .ptr .align 1 _Z11relu_kernelPfi_param_0,
	.param .u32 _Z11relu_kernelPfi_param_1
)
{
	.reg .pred 	%p<2>;
	.reg .b32 	%r<6>;
	.reg .b32 	%f<3>;
	.reg .b64 	%rd<5>;

	ld.param.u64 	%rd1, [_Z11relu_kernelPfi_param_0];
	ld.param.u32 	%r2, [_Z11relu_kernelPfi_param_1];
	mov.u32 	%r3, %ctaid.x;
	mov.u32 	%r4, %ntid.x;
	mov.u32 	%r5, %tid.x;
	mad.lo.s32 	%r1, %r3, %r4, %r5;
	setp.ge.s32 	%p1, %r1, %r2;
	@%p1 bra 	$L__BB0_2;
	cvta.to.global.u64 	%rd2, %rd1;
	mul.wide.s32 	%rd3, %r1, 4;
	add.s64 	%rd4, %rd2, %rd3;
	ld.global.f32 	%f1, [%rd4];
	max.f32 	%f2, %f1, 0f00000000;
	st.global.f32 	[%rd4], %f2;
$L__BB0_2:
	ret;

}
	// .globl	_Z17layer_norm_kernelPKfS0_S0_Pfiif
.visible .entry _Z17layer_norm_kernelPKfS0_S0_Pfiif(
	.param .u64 .ptr .align 1 _Z17layer_norm_kernelPKfS0_S0_Pfiif_param_0,
	.param .u64 .ptr .align 1 _Z17layer_norm_kernelPKfS0_S0_Pfiif_param_1,
	.param .u64 .ptr .align 1 _Z17layer_norm_kernelPKfS0_S0_Pfiif_param_2,
	.param .u64 .ptr .align 1 _Z17layer_norm_kernelPKfS0_S0_Pfiif_param_3,
	.param .u32 _Z17layer_norm_kernelPKfS0_S0_Pfiif_param_4,
	.param .u32 _Z17layer_norm_kernelPKfS0_S0_Pfiif_param_5,
	.param .f32 _Z17layer_norm_kernelPKfS0_S0_Pfiif_param_6
)
{
	.reg .pred 	%p<20>;
	.reg .b32 	%r<47>;
	.reg .b32 	%f<50>;
	.reg .b64 	%rd<32>;

	ld.param.u64 	%rd7, [_Z17layer_norm_kernelPKfS0_S0_Pfiif_param_0];
	ld.param.u64 	%rd5, [_Z17layer_norm_kernelPKfS0_S0_Pfiif_param_1];
	ld.param.u64 	%rd6, [_Z17layer_norm_kernelPKfS0_S0_Pfiif_param_2];
	ld.param.u64 	%rd8, [_Z17layer_norm_kernelPKfS0_S0_Pfiif_param_3];
	ld.param.u32 	%r26, [_Z17layer_norm_kernelPKfS0_S0_Pfiif_param_4];
	ld.param.u32 	%r25, [_Z17layer_norm_kernelPKfS0_S0_Pfiif_param_5];
	ld.param.f32 	%f10, [_Z17layer_norm_kernelPKfS0_S0_Pfiif_param_6];
	cvta.to.global.u64 	%rd1, %rd8;
	cvta.to.global.u64 	%rd2, %rd6;
	cvta.to.global.u64 	%rd3, %rd5;
	cvta.to.global.u64 	%rd4, %rd7;
	mov.u32 	%r1, %ctaid.x;
	setp.ge.s32 	%p1, %r1, %r26;
	@%p1 bra 	$L__BB1_25;
	mov.u32 	%r44, %tid.x;
	setp.ge.s32 	%p2, %r44, %r25;
	mov.f32 	%f47, 0f00000000;
	@%p2 bra 	$L__BB1_4;
	mul.lo.s32 	%r3, %r25, %r1;
	mov.f32 	%f47, 0f00000000;
	mov.u32 	%r4, %ntid.x;
	mov.u32 	%r39, %r44;
$L__BB1_3:
	add.s32 	%r27, %r39, %r3;
	mul.wide.s32 	%rd9, %r27, 4;
	add.s64 	%rd10, %rd4, %rd9;
	ld.global.f32 	%f13, [%rd10];
	add.f32 	%f47, %f47, %f13;
	add.s32 	%r39, %r39, %r4;
	setp.lt.s32 	%p3, %r39, %r25;
	@%p3 bra 	$L__BB1_3;
$L__BB1_4:
	shl.b32 	%r28, %r44, 2;
	mov.u32 	%r29, sh;
	add.s32 	%r7, %r29, %r28;
	st.shared.f32 	[%r7], %f47;
	bar.sync 	0;
	mov.u32 	%r8, %ntid.x;
	setp.lt.u32 	%p4, %r8, 2;
	@%p4 bra 	$L__BB1_9;
	mov.u32 	%r40, %r8;
$L__BB1_6:
	shr.u32 	%r10, %r40, 1;
	setp.ge.u32 	%p5, %r44, %r10;
	@%p5 bra 	$L__BB1_8;
	shl.b32 	%r30, %r10, 2;
	add.s32 	%r31, %r7, %r30;
	ld.shared.f32 	%f14, [%r31];
	ld.shared.f32 	%f15, [%r7];
	add.f32 	%f16, %f14, %f15;
	st.shared.f32 	[%r7], %f16;
$L__BB1_8:
	bar.sync 	0;
	setp.gt.u32 	%p6, %r40, 3;
	mov.u32 	%r40, %r10;
	@%p6 bra 	$L__BB1_6;
$L__BB1_9:
	setp.ge.s32 	%p7, %r44, %r25;
	ld.shared.f32 	%f18, [sh];
	cvt.rn.f32.s32 	%f4, %r25;
	div.rn.f32 	%f5, %f18, %f4;
	mov.f32 	%f49, 0f00000000;
	@%p7 bra 	$L__BB1_12;
	mul.lo.s32 	%r11, %r25, %r1;
	mov.f32 	%f49, 0f00000000;
	mov.u32 	%r41, %r44;
$L__BB1_11:
	add.s32 	%r32, %r41, %r11;
	mul.wide.s32 	%rd11, %r32, 4;
	add.s64 	%rd12, %rd4, %rd11;
	ld.global.f32 	%f20, [%rd12];
	sub.f32 	%f21, %f20, %f5;
	fma.rn.f32 	%f49, %f21, %f21, %f49;
	add.s32 	%r41, %r41, %r8;
	setp.lt.s32 	%p8, %r41, %r25;
	@%p8 bra 	$L__BB1_11;
$L__BB1_12:
	setp.lt.u32 	%p9, %r8, 2;
	st.shared.f32 	[%r7], %f49;
	bar.sync 	0;
	@%p9 bra 	$L__BB1_17;
	mov.u32 	%r42, %r8;
$L__BB1_14:
	shr.u32 	%r15, %r42, 1;
	setp.ge.u32 	%p10, %r44, %r15;
	@%p10 bra 	$L__BB1_16;
	shl.b32 	%r33, %r15, 2;
	add.s32 	%r34, %r7, %r33;
	ld.shared.f32 	%f22, [%r34];
	ld.shared.f32 	%f23, [%r7];
	add.f32 	%f24, %f22, %f23;
	st.shared.f32 	[%r7], %f24;
$L__BB1_16:
	bar.sync 	0;
	setp.gt.u32 	%p11, %r42, 3;
	mov.u32 	%r42, %r15;
	@%p11 bra 	$L__BB1_14;
$L__BB1_17:
	setp.ge.s32 	%p12, %r44, %r25;
	ld.shared.f32 	%f25, [sh];
	div.rn.f32 	%f26, %f25, %f4;
	add.f32 	%f27, %f10, %f26;
	rsqrt.approx.f32 	%f9, %f27;
	@%p12 bra 	$L__BB1_25;
	mul.lo.s32 	%r16, %r25, %r1;
	setp.ne.s64 	%p13, %rd5, 0;
	@%p13 bra 	$L__BB1_22;
	setp.eq.s64 	%p17, %rd6, 0;
	@%p17 bra 	$L__BB1_20;
	bra.uni 	$L__BB1_21;
$L__BB1_20:
	add.s32 	%r38, %r44, %r16;
	mul.wide.s32 	%rd29, %r38, 4;
	add.s64 	%rd30, %rd4, %rd29;
	ld.global.f32 	%f43, [%rd30];
	sub.f32 	%f44, %f43, %f5;
	fma.rn.f32 	%f45, %f9, %f44, 0f00000000;
	add.s64 	%rd31, %rd1, %rd29;
	st.global.f32 	[%rd31], %f45;
	add.s32 	%r44, %r44, %r8;
	setp.lt.s32 	%p19, %r44, %r25;
	@%p19 bra 	$L__BB1_20;
	bra.uni 	$L__BB1_25;
$L__BB1_21:
	add.s32 	%r37, %r44, %r16;
	mul.wide.s32 	%rd24, %r37, 4;
	add.s64 	%rd25, %rd4, %rd24;
	ld.global.f32 	%f39, [%rd25];
	sub.f32 	%f40, %f39, %f5;
	mul.wide.s32 	%rd26, %r44, 4;
	add.s64 	%rd27, %rd2, %rd26;
	ld.global.f32 	%f41, [%rd27];
	fma.rn.f32 	%f42, %f9, %f40, %f41;
	add.s64 	%rd28, %rd1, %rd24;
	st.global.f32 	[%rd28], %f42;
	add.s32 	%r44, %r44, %r8;
	setp.lt.s32 	%p18, %r44, %r25;
	@%p18 bra 	$L__BB1_21;
	bra.uni 	$L__BB1_25;
$L__BB1_22:
	setp.eq.s64 	%p14, %rd6, 0;
	@%p14 bra 	$L__BB1_23;
	bra.uni 	$L__BB1_24;
$L__BB1_23:
	add.s32 	%r36, %r44, %r16;
	mul.wide.s32 	%rd19, %r36, 4;
	add.s64 	%rd20, %rd4, %rd19;
	ld.global.f32 	%f34, [%rd20];
	sub.f32 	%f35, %f34, %f5;
	mul.f32 	%f36, %f9, %f35;
	mul.wide.s32 	%rd21, %r44, 4;
	add.s64 	%rd22, %rd3, %rd21;
	ld.global.f32 	%f37, [%rd22];
	fma.rn.f32 	%f38, %f36, %f37, 0f00000000;
	add.s64 	%rd23, %rd1, %rd19;
	st.global.f32 	[%rd23], %f38;
	add.s32 	%r44, %r44, %r8;
	setp.lt.s32 	%p16, %r44, %r25;
	@%p16 bra 	$L__BB1_23;
	bra.uni 	$L__BB1_25;
$L__BB1_24:
	add.s32 	%r35, %r44, %r16;
	mul.wide.s32 	%rd13, %r35, 4;
	add.s64 	%rd14, %rd4, %rd13;
	ld.global.f32 	%f28, [%rd14];
	sub.f32 	%f29, %f28, %f5;
	mul.f32 	%f30, %f9, %f29;
	mul.wide.s32 	%rd15, %r44, 4;
	add.s64 	%rd16, %rd3, %rd15;
	ld.global.f32 	%f31, [%rd16];
	add.s64 	%rd17, %rd2, %rd15;
	ld.global.f32 	%f32, [%rd17];
	fma.rn.f32 	%f33, %f30, %f31, %f32;
	add.s64 	%rd18, %rd1, %rd13;
	st.global.f32 	[%rd18], %f33;
	add.s32 	%r44, %r44, %r8;
	setp.lt.s32 	%p15, %r44, %r25;
	@%p15 bra 	$L__BB1_24;
$L__BB1_25:
	ret;

}
	// .globl	_Z22softmax_lastdim_kernelPfii
.visible .entry _Z22softmax_lastdim_kernelPfii(
	.param .u64 .ptr .align 1 _Z22softmax_lastdim_kernelPfii_param_0,
	.param .u32 _Z22softmax_lastdim_kernelPfii_param_1,
	.param .u32 _Z22softmax_lastdim_kernelPfii_param_2
)
{
	.reg .pred 	%p<14>;
	.reg .b32 	%r<37>;
	.reg .b32 	%f<40>;
	.reg .b64 	%rd<9>;

	ld.param.u64 	%rd2, [_Z22softmax_lastdim_kernelPfii_param_0];
	ld.param.u32 	%r20, [_Z22softmax_lastdim_kernelPfii_param_1];
	ld.param.u32 	%r19, [_Z22softmax_lastdim_kernelPfii_param_2];
	cvta.to.global.u64 	%rd1, %rd2;
	mov.u32 	%r1, %ctaid.x;
	setp.ge.s32 	%p1, %r1, %r20;
	@%p1 bra 	$L__BB2_20;
	mov.u32 	%r36, %tid.x;
	setp.ge.s32 	%p2, %r36, %r19;
	mov.f32 	%f37, 0fF149F2CA;
	@%p2 bra 	$L__BB2_4;
	mul.lo.s32 	%r3, %r19, %r1;
	mov.f32 	%f37, 0fF149F2CA;
	mov.u32 	%r4, %ntid.x;
	mov.u32 	%r32, %r36;
$L__BB2_3:
	add.s32 	%r21, %r32, %r3;
	mul.wide.s32 	%rd3, %r21, 4;
	add.s64 	%rd4, %rd1, %rd3;
	ld.global.f32 	%f11, [%rd4];
	max.f32 	%f37, %f37, %f11;
	add.s32 	%r32, %r32, %r4;
	setp.lt.s32 	%p3, %r32, %r19;
	@%p3 bra 	$L__BB2_3;
$L__BB2_4:
	shl.b32 	%r22, %r36, 2;
	mov.u32 	%r23, sh;
	add.s32 	%r7, %r23, %r22;
	st.shared.f32 	[%r7], %f37;
	bar.sync 	0;
	mov.u32 	%r8, %ntid.x;
	setp.lt.u32 	%p4, %r8, 2;
	@%p4 bra 	$L__BB2_9;
	mov.u32 	%r33, %r8;
$L__BB2_6:
	shr.u32 	%r10, %r33, 1;
	setp.ge.u32 	%p5, %r36, %r10;
	@%p5 bra 	$L__BB2_8;
	ld.shared.f32 	%f12, [%r7];
	shl.b32 	%r24, %r10, 2;
	add.s32 	%r25, %r7, %r24;
	ld.shared.f32 	%f13, [%r25];
	max.f32 	%f14, %f12, %f13;
	st.shared.f32 	[%r7], %f14;
$L__BB2_8:
	bar.sync 	0;
	setp.gt.u32 	%p6, %r33, 3;
	mov.u32 	%r33, %r10;
	@%p6 bra 	$L__BB2_6;
$L__BB2_9:
	setp.ge.s32 	%p7, %r36, %r19;
	mov.f32 	%f39, 0f00000000;
	@%p7 bra 	$L__BB2_12;
	ld.shared.f32 	%f4, [sh];
	mul.lo.s32 	%r11, %r19, %r1;
	mov.f32 	%f39, 0f00000000;
	mov.u32 	%r34, %r36;
$L__BB2_11:
	add.s32 	%r26, %r34, %r11;
	mul.wide.s32 	%rd5, %r26, 4;
	add.s64 	%rd6, %rd1, %rd5;
	ld.global.f32 	%f17, [%rd6];
	sub.f32 	%f18, %f17, %f4;
	fma.rn.f32 	%f19, %f18, 0f3BBB989D, 0f3F000000;
	cvt.sat.f32.f32 	%f20, %f19;
	mov.f32 	%f21, 0f4B400001;
	mov.f32 	%f22, 0f437C0000;
	fma.rm.f32 	%f23, %f20, %f22, %f21;
	add.f32 	%f24, %f23, 0fCB40007F;
	neg.f32 	%f25, %f24;
	fma.rn.f32 	%f26, %f18, 0f3FB8AA3B, %f25;
	fma.rn.f32 	%f27, %f18, 0f32A57060, %f26;
	mov.b32 	%r27, %f23;
	shl.b32 	%r28, %r27, 23;
	mov.b32 	%f28, %r28;
	ex2.approx.ftz.f32 	%f29, %f27;
	mul.f32 	%f30, %f29, %f28;
	st.global.f32 	[%rd6], %f30;
	add.f32 	%f39, %f39, %f30;
	add.s32 	%r34, %r34, %r8;
	setp.lt.s32 	%p8, %r34, %r19;
	@%p8 bra 	$L__BB2_11;
$L__BB2_12:
	setp.lt.u32 	%p9, %r8, 2;
	st.shared.f32 	[%r7], %f39;
	bar.sync 	0;
	@%p9 bra 	$L__BB2_17;
	mov.u32 	%r35, %r8;
$L__BB2_14:
	shr.u32 	%r15, %r35, 1;
	setp.ge.u32 	%p10, %r36, %r15;
	@%p10 bra 	$L__BB2_16;
	shl.b32 	%r29, %r15, 2;
	add.s32 	%r30, %r7, %r29;
	ld.shared.f32 	%f31, [%r30];
	ld.shared.f32 	%f32, [%r7];
	add.f32 	%f33, %f31, %f32;
	st.shared.f32 	[%r7], %f33;
$L__BB2_16:
	bar.sync 	0;
	setp.gt.u32 	%p11, %r35, 3;
	mov.u32 	%r35, %r15;
	@%p11 bra 	$L__BB2_14;
$L__BB2_17:
	setp.ge.s32 	%p12, %r36, %r19;
	@%p12 bra 	$L__BB2_20;
	ld.shared.f32 	%f8, [sh];
	mul.lo.s32 	%r16, %r19, %r1;
$L__BB2_19:
	add.s32 	%r31, %r36, %r16;
	mul.wide.s32 	%rd7, %r31, 4;
	add.s64 	%rd8, %rd1, %rd7;
	ld.global.f32 	%f34, [%rd8];
	div.rn.f32 	%f35, %f34, %f8;
	st.global.f32 	[%rd8], %f35;
	add.s32 	%r36, %r36, %r8;
	setp.lt.s32 	%p13, %r36, %r19;
	@%p13 bra 	$L__BB2_19;
$L__BB2_20:
	ret;

}
	// .globl	_Z15bias_add_kernelPfPKfii
.visible .entry _Z15bias_add_kernelPfPKfii(
	.param .u64 .ptr .align 1 _Z15bias_add_kernelPfPKfii_param_0,
	.param .u64 .ptr .align 1 _Z15bias_add_kernelPfPKfii_param_1,
	.param .u32 _Z15bias_add_kernelPfPKfii_param_2,
	.param .u32 _Z15bias_add_kernelPfPKfii_param_3
)
{
	.reg .pred 	%p<2>;
	.reg .b32 	%r<8>;
	.reg .b32 	%f<4>;
	.reg .b64 	%rd<9>;

	ld.param.u64 	%rd1, [_Z15bias_add_kernelPfPKfii_param_0];
	ld.param.u64 	%rd2, [_Z15bias_add_kernelPfPKfii_param_1];
	ld.param.u32 	%r2, [_Z15bias_add_kernelPfPKfii_param_2];
	ld.param.u32 	%r3, [_Z15bias_add_kernelPfPKfii_param_3];
	mov.u32 	%r4, %ctaid.x;
	mov.u32 	%r5, %ntid.x;
	mov.u32 	%r6, %tid.x;
	mad.lo.s32 	%r1, %r4, %r5, %r6;
	setp.ge.s32 	%p1, %r1, %r3;
	@%p1 bra 	$L__BB3_2;
	cvta.to.global.u64 	%rd3, %rd2;
	cvta.to.global.u64 	%rd4, %rd1;
	rem.s32 	%r7, %r1, %r2;
	mul.wide.s32 	%rd5, %r7, 4;
	add.s64 	%rd6, %rd3, %rd5;
	ld.global.f32 	%f1, [%rd6];
	mul.wide.s32 	%rd7, %r1, 4;
	add.s64 	%rd8, %rd4, %rd7;
	ld.global.f32 	%f2, [%rd8];
	add.f32 	%f3, %f1, %f2;
	st.global.f32 	[%rd8], %f3;
$L__BB3_2:
	ret;

}
	// .globl	_Z18merge_heads_kernelPKfPfiiiii
.visible .entry _Z18merge_heads_kernelPKfPfiiiii(
	.param .u64 .ptr .align 1 _Z18merge_heads_kernelPKfPfiiiii_param_0,
	.param .u64 .ptr .align 1 _Z18merge_heads_kernelPKfPfiiiii_param_1,
	.param .u32 _Z18merge_heads_kernelPKfPfiiiii_param_2,
	.param .u32 _Z18merge_heads_kernelPKfPfiiiii_param_3,
	.param .u32 _Z18merge_heads_kernelPKfPfiiiii_param_4,
	.param .u32 _Z18merge_heads_kernelPKfPfiiiii_param_5,
	.param .u32 _Z18merge_heads_kernelPKfPfiiiii_param_6
)
{
	.reg .pred 	%p<2>;
	.reg .b32 	%r<24>;
	.reg .b32 	%f<2>;
	.reg .b64 	%rd<9>;

	ld.param.u64 	%rd1, [_Z18merge_heads_kernelPKfPfiiiii_param_0];
	ld.param.u64 	%rd2, [_Z18merge_heads_kernelPKfPfiiiii_param_1];
	ld.param.u32 	%r6, [_Z18merge_heads_kernelPKfPfiiiii_param_2];
	ld.param.u32 	%r2, [_Z18merge_heads_kernelPKfPfiiiii_param_3];
	ld.param.u32 	%r3, [_Z18merge_heads_kernelPKfPfiiiii_param_4];
	ld.param.u32 	%r4, [_Z18merge_heads_kernelPKfPfiiiii_param_5];
	ld.param.u32 	%r5, [_Z18merge_heads_kernelPKfPfiiiii_param_6];
	mov.u32 	%r7, %ctaid.x;
	mov.u32 	%r8, %ntid.x;
	mov.u32 	%r9, %tid.x;
	mad.lo.s32 	%r1, %r7, %r8, %r9;
	mul.lo.s32 	%r10, %r3, %r6;
	mul.lo.s32 	%r11, %r10, %r5;
	setp.ge.s32 	%p1, %r1, %r11;
	@%p1 bra 	$L__BB4_2;
	cvta.to.global.u64 	%rd3, %rd1;
	cvta.to.global.u64 	%rd4, %rd2;
	div.s32 	%r12, %r1, %r5;
	mul.lo.s32 	%r13, %r12, %r5;
	sub.s32 	%r14, %r1, %r13;
	div.s32 	%r15, %r12, %r3;
	mul.lo.s32 	%r16, %r15, %r3;
	sub.s32 	%r17, %r12, %r16;
	div.s32 	%r18, %r14, %r4;
	mul.lo.s32 	%r19, %r18, %r4;
	sub.s32 	%r20, %r14, %r19;
	mad.lo.s32 	%r21, %r15, %r2, %r18;
	mad.lo.s32 	%r22, %r21, %r3, %r17;
	mad.lo.s32 	%r23, %r22, %r4, %r20;
	mul.wide.s32 	%rd5, %r23, 4;
	add.s64 	%rd6, %rd3, %rd5;
	ld.global.f32 	%f1, [%rd6];
	mul.wide.s32 	%rd7, %r1, 4;
	add.s64 	%rd8, %rd4, %rd7;
	st.global.f32 	[%rd8], %f1;
$L__BB4_2:
	ret;

}
	// .globl	_Z19residual_add_kernelPKfS0_Pfi
.visible .entry _Z19residual_add_kernelPKfS0_Pfi(
	.param .u64 .ptr .align 1 _Z19residual_add_kernelPKfS0_Pfi_param_0,
	.param .u64 .ptr .align 1 _Z19residual_add_kernelPKfS0_Pfi_param_1,
	.param .u64 .ptr .align 1 _Z19residual_add_kernelPKfS0_Pfi_param_2,
	.param .u32 _Z19residual_add_kernelPKfS0_Pfi_param_3
)
{
	.reg .pred 	%p<2>;
	.reg .b32 	%r<6>;
	.reg .b32 	%f<4>;
	.reg .b64 	%rd<11>;

	ld.param.u64 	%rd1, [_Z19residual_add_kernelPKfS0_Pfi_param_0];
	ld.param.u64 	%rd2, [_Z19residual_add_kernelPKfS0_Pfi_param_1];
	ld.param.u64 	%rd3, [_Z19residual_add_kernelPKfS0_Pfi_param_2];
	ld.param.u32 	%r2, [_Z19residual_add_kernelPKfS0_Pfi_param_3];
	mov.u32 	%r3, %ctaid.x;
	mov.u32 	%r4, %ntid.x;
	mov.u32 	%r5, %tid.x;
	mad.lo.s32 	%r1, %r3, %r4, %r5;
	setp.ge.s32 	%p1, %r1, %r2;
	@%p1 bra 	$L__BB5_2;
	cvta.to.global.u64 	%rd4, %rd1;
	cvta.to.global.u64 	%rd5, %rd2;
	cvta.to.global.u64 	%rd6, %rd3;
	mul.wide.s32 	%rd7, %r1, 4;
	add.s64 	%rd8, %rd4, %rd7;
	ld.global.f32 	%f1, [%rd8];
	add.s64 	%rd9, %rd5, %rd7;
	ld.global.f32 	%f2, [%rd9];
	add.f32 	%f3, %f1, %f2;
	add.s64 	%rd10, %rd6, %rd7;
	st.global.f32 	[%rd10], %f3;
$L__BB5_2:
	ret;

}


// ===== COMPILED SASS (sm_100) =====

	.target	sm_100

	.elftype	@"ET_EXEC"


//--------------------- .note.nv.tkinfo           --------------------------
	.section	.note.nv.tkinfo,"",@"SHT_NOTE"
	.sectionflags	@"SHF_NOTE_NV_TKINFO"
	.tkinfo
        /*0018*/ 	.word	0x00000002
        /*0030*/ 	.string	""
        /*0030*/ 	.string	"ptxas"
        /*0030*/ 	.string	"Cuda compilation tools, release 13.0, V13.0.88"
        /*0030*/ 	.string	"Build cuda_13.0.r13.0/compiler.36424714_0"
        /*0030*/ 	.string	"-arch sm_100 -m 64 "



//--------------------- .note.nv.cuinfo           --------------------------
	.section	.note.nv.cuinfo,"",@"SHT_NOTE"
	.sectionflags	@"SHF_NOTE_NV_CUINFO"
        /*0018*/ 	.short	0x0002
        /*001a*/ 	.short	0x0064
        /*001c*/ 	.short	0x0082
	.zero		2


//--------------------- .nv.info                  --------------------------
	.section	.nv.info,"",@"SHT_CUDA_INFO"
	.align	4


	//----- nvinfo : EIATTR_REGCOUNT
	.align		4
        /*0000*/ 	.byte	0x04, 0x2f
        /*0002*/ 	.short	(.L_1 - .L_0)
	.align		4
.L_0:
        /*0004*/ 	.word	index@(_Z11relu_kernelPfi)
        /*0008*/ 	.word	0x00000008


	//----- nvinfo : EIATTR_FRAME_SIZE
	.align		4
.L_1:
        /*000c*/ 	.byte	0x04, 0x11
        /*000e*/ 	.short	(.L_3 - .L_2)
	.align		4
.L_2:
        /*0010*/ 	.word	index@(_Z11relu_kernelPfi)
        /*0014*/ 	.word	0x00000000


	//----- nvinfo : EIATTR_REGCOUNT
	.align		4
.L_3:
        /*0018*/ 	.byte	0x04, 0x2f
        /*001a*/ 	.short	(.L_5 - .L_4)
	.align		4
.L_4:
        /*001c*/ 	.word	index@(_Z17layer_norm_kernelPKfS0_S0_Pfiif)
        /*0020*/ 	.word	0x0000001a


	//----- nvinfo : EIATTR_FRAME_SIZE
	.align		4
.L_5:
        /*0024*/ 	.byte	0x04, 0x11
        /*0026*/ 	.short	(.L_7 - .L_6)
	.align		4
.L_6:
        /*0028*/ 	.word	index@($__internal_1_$__cuda_sm3x_div_rn_noftz_f32_slowpath)
        /*002c*/ 	.word	0x00000000


	//----- nvinfo : EIATTR_FRAME_SIZE
	.align		4
.L_7:
        /*0030*/ 	.byte	0x04, 0x11
        /*0032*/ 	.short	(.L_9 - .L_8)
	.align		4
.L_8:
        /*0034*/ 	.word	index@(_Z17layer_norm_kernelPKfS0_S0_Pfiif)
        /*0038*/ 	.word	0x00000000


	//----- nvinfo : EIATTR_REGCOUNT
	.align		4
.L_9:
        /*003c*/ 	.byte	0x04, 0x2f
        /*003e*/ 	.short	(.L_11 - .L_10)
	.align		4
.L_10:
        /*0040*/ 	.word	index@(_Z22softmax_lastdim_kernelPfii)
        /*0044*/ 	.word	0x00000016


	//----- nvinfo : EIATTR_FRAME_SIZE
	.align		4
.L_11:
        /*0048*/ 	.byte	0x04, 0x11
        /*004a*/ 	.short	(.L_13 - .L_12)
	.align		4
.L_12:
        /*004c*/ 	.word	index@($__internal_0_$__cuda_sm3x_div_rn_noftz_f32_slowpath)
        /*0050*/ 	.word	0x00000000


	//----- nvinfo : EIATTR_FRAME_SIZE
	.align		4
.L_13:
        /*0054*/ 	.byte	0x04, 0x11
        /*0056*/ 	.short	(.L_15 - .L_14)
	.align		4
.L_14:
        /*0058*/ 	.word	index@(_Z22softmax_lastdim_kernelPfii)
        /*005c*/ 	.word	0x00000000


	//----- nvinfo : EIATTR_REGCOUNT
	.align		4
.L_15:
        /*0060*/ 	.byte	0x04, 0x2f
        /*0062*/ 	.short	(.L_17 - .L_16)
	.align		4
.L_16:
        /*0064*/ 	.word	index@(_Z15bias_add_kernelPfPKfii)
        /*0068*/ 	.word	0x0000000c


	//----- nvinfo : EIATTR_FRAME_SIZE
	.align		4
.L_17:
        /*006c*/ 	.byte	0x04, 0x11
        /*006e*/ 	.short	(.L_19 - .L_18)
	.align		4
.L_18:
        /*0070*/ 	.word	index@(_Z15bias_add_kernelPfPKfii)
        /*0074*/ 	.word	0x00000000


	//----- nvinfo : EIATTR_REGCOUNT
	.align		4
.L_19:
        /*0078*/ 	.byte	0x04, 0x2f
        /*007a*/ 	.short	(.L_21 - .L_20)
	.align		4
.L_20:
        /*007c*/ 	.word	index@(_Z18merge_heads_kernelPKfPfiiiii)
        /*0080*/ 	.word	0x00000012


	//----- nvinfo : EIATTR_FRAME_SIZE
	.align		4
.L_21:
        /*0084*/ 	.byte	0x04, 0x11
        /*0086*/ 	.short	(.L_23 - .L_22)
	.align		4
.L_22:
        /*0088*/ 	.word	index@(_Z18merge_heads_kernelPKfPfiiiii)
        /*008c*/ 	.word	0x00000000


	//----- nvinfo : EIATTR_REGCOUNT
	.align		4
.L_23:
        /*0090*/ 	.byte	0x04, 0x2f
        /*0092*/ 	.short	(.L_25 - .L_24)
	.align		4
.L_24:
        /*0094*/ 	.word	index@(_Z19residual_add_kernelPKfS0_Pfi)
        /*0098*/ 	.word	0x0000000c


	//----- nvinfo : EIATTR_FRAME_SIZE
	.align		4
.L_25:
        /*009c*/ 	.byte	0x04, 0x11
        /*009e*/ 	.short	(.L_27 - .L_26)
	.align		4
.L_26:
        /*00a0*/ 	.word	index@(_Z19residual_add_kernelPKfS0_Pfi)
        /*00a4*/ 	.word	0x00000000


	//----- nvinfo : EIATTR_MIN_STACK_SIZE
	.align		4
.L_27:
        /*00a8*/ 	.byte	0x04, 0x12
        /*00aa*/ 	.short	(.L_29 - .L_28)
	.align		4
.L_28:
        /*00ac*/ 	.word	index@(_Z19residual_add_kernelPKfS0_Pfi)
        /*00b0*/ 	.word	0x00000000


	//----- nvinfo : EIATTR_MIN_STACK_SIZE
	.align		4
.L_29:
        /*00b4*/ 	.byte	0x04, 0x12
        /*00b6*/ 	.short	(.L_31 - .L_30)
	.align		4
.L_30:
        /*00b8*/ 	.word	index@(_Z18merge_heads_kernelPKfPfiiiii)
        /*00bc*/ 	.word	0x00000000


	//----- nvinfo : EIATTR_MIN_STACK_SIZE
	.align		4
.L_31:
        /*00c0*/ 	.byte	0x04, 0x12
        /*00c2*/ 	.short	(.L_33 - .L_32)
	.align		4
.L_32:
        /*00c4*/ 	.word	index@(_Z15bias_add_kernelPfPKfii)
        /*00c8*/ 	.word	0x00000000


	//----- nvinfo : EIATTR_MIN_STACK_SIZE
	.align		4
.L_33:
        /*00cc*/ 	.byte	0x04, 0x12
        /*00ce*/ 	.short	(.L_35 - .L_34)
	.align		4
.L_34:
        /*00d0*/ 	.word	index@(_Z22softmax_lastdim_kernelPfii)
        /*00d4*/ 	.word	0x00000000


	//----- nvinfo : EIATTR_MIN_STACK_SIZE
	.align		4
.L_35:
        /*00d8*/ 	.byte	0x04, 0x12
        /*00da*/ 	.short	(.L_37 - .L_36)
	.align		4
.L_36:
        /*00dc*/ 	.word	index@(_Z17layer_norm_kernelPKfS0_S0_Pfiif)
        /*00e0*/ 	.word	0x00000000


	//----- nvinfo : EIATTR_MIN_STACK_SIZE
	.align		4
.L_37:
        /*00e4*/ 	.byte	0x04, 0x12
        /*00e6*/ 	.short	(.L_39 - .L_38)
	.align		4
.L_38:
        /*00e8*/ 	.word	index@(_Z11relu_kernelPfi)
        /*00ec*/ 	.word	0x00000000
.L_39:


//--------------------- .nv.compat                --------------------------
	.section	.nv.compat,"",@"SHT_CUDA_COMPAT_INFO"
	.align	4
        /*0000*/ 	.byte	0x02, 0x09, 0x00, 0x00, 0x02, 0x02, 0x01, 0x00, 0x02, 0x05, 0x05, 0x00, 0x03, 0x07, 0x01, 0x01
        /*0010*/ 	.byte	0x02, 0x03, 0x00, 0x00, 0x02, 0x06, 0x01, 0x00, 0x04, 0x0b, 0x08, 0x00, 0x01, 0x00, 0x00, 0x00
        /*0020*/ 	.byte	0x00, 0x00, 0x00, 0x00


//--------------------- .nv.info._Z19residual_add_kernelPKfS0_Pfi --------------------------
	.section	.nv.info._Z19residual_add_kernelPKfS0_Pfi,"",@"SHT_CUDA_INFO"
	.sectionflags	@""
	.align	4


	//----- nvinfo : EIATTR_CUDA_API_VERSION
	.align		4
        /*0000*/ 	.byte	0x04, 0x37
        /*0002*/ 	.short	(.L_41 - .L_40)
.L_40:
        /*0004*/ 	.word	0x00000082


	//----- nvinfo : EIATTR_KPARAM_INFO
	.align		4
.L_41:
        /*0008*/ 	.byte	0x04, 0x17
        /*000a*/ 	.short	(.L_43 - .L_42)
.L_42:
        /*000c*/ 	.word	0x00000000
        /*0010*/ 	.short	0x0003
        /*0012*/ 	.short	0x0018
        /*0014*/ 	.byte	0x00, 0xf0, 0x11, 0x00


	//----- nvinfo : EIATTR_KPARAM_INFO
	.align		4
.L_43:
        /*0018*/ 	.byte	0x04, 0x17
        /*001a*/ 	.short	(.L_45 - .L_44)
.L_44:
        /*001c*/ 	.word	0x00000000
        /*0020*/ 	.short	0x0002
        /*0022*/ 	.short	0x0010
        /*0024*/ 	.byte	0x00, 0xf5, 0x21, 0x00


	//----- nvinfo : EIATTR_KPARAM_INFO
	.align		4
.L_45:
        /*0028*/ 	.byte	0x04, 0x17
        /*002a*/ 	.short	(.L_47 - .L_46)
.L_46:
        /*002c*/ 	.word	0x00000000
        /*0030*/ 	.short	0x0001
        /*0032*/ 	.short	0x0008
        /*0034*/ 	.byte	0x00, 0xf5, 0x21, 0x00


	//----- nvinfo : EIATTR_KPARAM_INFO
	.align		4
.L_47:
        /*0038*/ 	.byte	0x04, 0x17
        /*003a*/ 	.short	(.L_49 - .L_48)
.L_48:
        /*003c*/ 	.word	0x00000000
        /*0040*/ 	.short	0x0000
        /*0042*/ 	.short	0x0000
        /*0044*/ 	.byte	0x00, 0xf5, 0x21, 0x00


	//----- nvinfo : EIATTR_SPARSE_MMA_MASK
	.align		4
.L_49:
        /*0048*/ 	.byte	0x03, 0x50
        /*004a*/ 	.short	0x0000


	//----- nvinfo : EIATTR_MAXREG_COUNT
	.align		4
        /*004c*/ 	.byte	0x03, 0x1b
        /*004e*/ 	.short	0x00ff


	//----- nvinfo : EIATTR_MERCURY_ISA_VERSION
	.align		4
        /*0050*/ 	.byte	0x03, 0x5f
        /*0052*/ 	.short	0x0101


	//----- nvinfo : EIATTR_VRC_CTA_INIT_COUNT
	.align		4
        /*0054*/ 	.byte	0x02, 0x4a
	.zero		1
	.zero		1


	//----- nvinfo : EIATTR_EXIT_INSTR_OFFSETS
	.align		4
        /*0058*/ 	.byte	0x04, 0x1c
        /*005a*/ 	.short	(.L_51 - .L_50)


	//   ....[0]....
.L_50:
        /*005c*/ 	.word	0x00000070


	//   ....[1]....
        /*0060*/ 	.word	0x00000130


	//----- nvinfo : EIATTR_CBANK_PARAM_SIZE
	.align		4
.L_51:
        /*0064*/ 	.byte	0x03, 0x19
        /*0066*/ 	.short	0x001c


	//----- nvinfo : EIATTR_PARAM_CBANK
	.align		4
        /*0068*/ 	.byte	0x04, 0x0a
        /*006a*/ 	.short	(.L_53 - .L_52)
	.align		4
.L_52:
        /*006c*/ 	.word	index@(.nv.constant0._Z19residual_add_kernelPKfS0_Pfi)
        /*0070*/ 	.short	0x0380
        /*0072*/ 	.short	0x001c


	//----- nvinfo : EIATTR_SW_WAR
	.align		4
.L_53:
        /*0074*/ 	.byte	0x04, 0x36
        /*0076*/ 	.short	(.L_55 - .L_54)
.L_54:
        /*0078*/ 	.word	0x00000008
.L_55:


//--------------------- .nv.info._Z18merge_heads_kernelPKfPfiiiii --------------------------
	.section	.nv.info._Z18merge_heads_kernelPKfPfiiiii,"",@"SHT_CUDA_INFO"
	.sectionflags	@""
	.align	4


	//----- nvinfo : EIATTR_CUDA_API_VERSION
	.align		4
        /*0000*/ 	.byte	0x04, 0x37
        /*0002*/ 	.short	(.L_57 - .L_56)
.L_56:
        /*0004*/ 	.word	0x00000082


	//----- nvinfo : EIATTR_KPARAM_INFO
	.align		4
.L_57:
        /*0008*/ 	.byte	0x04, 0x17
        /*000a*/ 	.short	(.L_59 - .L_58)
.L_58:
        /*000c*/ 	.word	0x00000000
        /*0010*/ 	.short	0x0006
        /*0012*/ 	.short	0x0020
        /*0014*/ 	.byte	0x00, 0xf0, 0x11, 0x00


	//----- nvinfo : EIATTR_KPARAM_INFO
	.align		4
.L_59:
        /*0018*/ 	.byte	0x04, 0x17
        /*001a*/ 	.short	(.L_61 - .L_60)
.L_60:
        /*001c*/ 	.word	0x00000000
        /*0020*/ 	.short	0x0005
        /*0022*/ 	.short	0x001c
        /*0024*/ 	.byte	0x00, 0xf0, 0x11, 0x00


	//----- nvinfo : EIATTR_KPARAM_INFO
	.align		4
.L_61:
        /*0028*/ 	.byte	0x04, 0x17
        /*002a*/ 	.short	(.L_63 - .L_62)
.L_62:
        /*002c*/ 	.word	0x00000000
        /*0030*/ 	.short	0x0004
        /*0032*/ 	.short	0x0018
        /*0034*/ 	.byte	0x00, 0xf0, 0x11, 0x00


	//----- nvinfo : EIATTR_KPARAM_INFO
	.align		4
.L_63:
        /*0038*/ 	.byte	0x04, 0x17
        /*003a*/ 	.short	(.L_65 - .L_64)
.L_64:
        /*003c*/ 	.word	0x00000000
        /*0040*/ 	.short	0x0003
        /*0042*/ 	.short	0x0014
        /*0044*/ 	.byte	0x00, 0xf0, 0x11, 0x00


	//----- nvinfo : EIATTR_KPARAM_INFO
	.align		4
.L_65:
        /*0048*/ 	.byte	0x04, 0x17
        /*004a*/ 	.short	(.L_67 - .L_66)
.L_66:
        /*004c*/ 	.word	0x00000000
        /*0050*/ 	.short	0x0002
        /*0052*/ 	.short	0x0010
        /*0054*/ 	.byte	0x00, 0xf0, 0x11, 0x00


	//----- nvinfo : EIATTR_KPARAM_INFO
	.align		4
.L_67:
        /*0058*/ 	.byte	0x04, 0x17
        /*005a*/ 	.short	(.L_69 - .L_68)
.L_68:
        /*005c*/ 	.word	0x00000000
        /*0060*/ 	.short	0x0001
        /*0062*/ 	.short	0x0008
        /*0064*/ 	.byte	0x00, 0xf5, 0x21, 0x00


	//----- nvinfo : EIATTR_KPARAM_INFO
	.align		4
.L_69:
        /*0068*/ 	.byte	0x04, 0x17
        /*006a*/ 	.short	(.L_71 - .L_70)
.L_70:
        /*006c*/ 	.word	0x00000000
        /*0070*/ 	.short	0x0000
        /*0072*/ 	.short	0x0000
        /*0074*/ 	.byte	0x00, 0xf5, 0x21, 0x00


	//----- nvinfo : EIATTR_SPARSE_MMA_MASK
	.align		4
.L_71:
        /*0078*/ 	.byte	0x03, 0x50
        /*007a*/ 	.short	0x0000


	//----- nvinfo : EIATTR_MAXREG_COUNT
	.align		4
        /*007c*/ 	.byte	0x03, 0x1b
        /*007e*/ 	.short	0x00ff


	//----- nvinfo : EIATTR_MERCURY_ISA_VERSION
	.align		4
        /*0080*/ 	.byte	0x03, 0x5f
        /*0082*/ 	.short	0x0101


	//----- nvinfo : EIATTR_VRC_CTA_INIT_COUNT
	.align		4
        /*0084*/ 	.byte	0x02, 0x4a
	.zero		1
	.zero		1


	//----- nvinfo : EIATTR_EXIT_INSTR_OFFSETS
	.align		4
        /*0088*/ 	.byte	0x04, 0x1c
        /*008a*/ 	.short	(.L_73 - .L_72)


	//   ....[0]....
.L_72:
        /*008c*/ 	.word	0x000000b0


	//   ....[1]....
        /*0090*/ 	.word	0x00000640


	//----- nvinfo : EIATTR_CBANK_PARAM_SIZE
	.align		4
.L_73:
        /*0094*/ 	.byte	0x03, 0x19
        /*0096*/ 	.short	0x0024


	//----- nvinfo : EIATTR_PARAM_CBANK
	.align		4
        /*0098*/ 	.byte	0x04, 0x0a
        /*009a*/ 	.short	(.L_75 - .L_74)
	.align		4
.L_74:
        /*009c*/ 	.word	index@(.nv.constant0._Z18merge_heads_kernelPKfPfiiiii)
        /*00a0*/ 	.short	0x0380
        /*00a2*/ 	.short	0x0024


	//----- nvinfo : EIATTR_SW_WAR
	.align		4
.L_75:
        /*00a4*/ 	.byte	0x04, 0x36
        /*00a6*/ 	.short	(.L_77 - .L_76)
.L_76:
        /*00a8*/ 	.word	0x00000008
.L_77:


//--------------------- .nv.info._Z15bias_add_kernelPfPKfii --------------------------
	.section	.nv.info._Z15bias_add_kernelPfPKfii,"",@"SHT_CUDA_INFO"
	.sectionflags	@""
	.align	4


	//----- nvinfo : EIATTR_CUDA_API_VERSION
	.align		4
        /*0000*/ 	.byte	0x04, 0x37
        /*0002*/ 	.short	(.L_79 - .L_78)
.L_78:
        /*0004*/ 	.word	0x00000082


	//----- nvinfo : EIATTR_KPARAM_INFO
	.align		4
.L_79:
        /*0008*/ 	.byte	0x04, 0x17
        /*000a*/ 	.short	(.L_81 - .L_80)
.L_80:
        /*000c*/ 	.word	0x00000000
        /*0010*/ 	.short	0x0003
        /*0012*/ 	.short	0x0014
        /*0014*/ 	.byte	0x00, 0xf0, 0x11, 0x00


	//----- nvinfo : EIATTR_KPARAM_INFO
	.align		4
.L_81:
        /*0018*/ 	.byte	0x04, 0x17
        /*001a*/ 	.short	(.L_83 - .L_82)
.L_82:
        /*001c*/ 	.word	0x00000000
        /*0020*/ 	.short	0x0002
        /*0022*/ 	.short	0x0010
        /*0024*/ 	.byte	0x00, 0xf0, 0x11, 0x00


	//----- nvinfo : EIATTR_KPARAM_INFO
	.align		4
.L_83:
        /*0028*/ 	.byte	0x04, 0x17
        /*002a*/ 	.short	(.L_85 - .L_84)
.L_84:
        /*002c*/ 	.word	0x00000000
        /*0030*/ 	.short	0x0001
        /*0032*/ 	.short	0x0008
        /*0034*/ 	.byte	0x00, 0xf5, 0x21, 0x00


	//----- nvinfo : EIATTR_KPARAM_INFO
	.align		4
.L_85:
        /*0038*/ 	.byte	0x04, 0x17
        /*003a*/ 	.short	(.L_87 - .L_86)
.L_86:
        /*003c*/ 	.word	0x00000000
        /*0040*/ 	.short	0x0000
        /*0042*/ 	.short	0x0000
        /*0044*/ 	.byte	0x00, 0xf5, 0x21, 0x00


	//----- nvinfo : EIATTR_SPARSE_MMA_MASK
	.align		4
.L_87:
        /*0048*/ 	.byte	0x03, 0x50
        /*004a*/ 	.short	0x0000


	//----- nvinfo : EIATTR_MAXREG_COUNT
	.align		4
        /*004c*/ 	.byte	0x03, 0x1b
        /*004e*/ 	.short	0x00ff


	//----- nvinfo : EIATTR_MERCURY_ISA_VERSION
	.align		4
        /*0050*/ 	.byte	0x03, 0x5f
        /*0052*/ 	.short	0x0101


	//----- nvinfo : EIATTR_VRC_CTA_INIT_COUNT
	.align		4
        /*0054*/ 	.byte	0x02, 0x4a
	.zero		1
	.zero		1


	//----- nvinfo : EIATTR_EXIT_INSTR_OFFSETS
	.align		4
        /*0058*/ 	.byte	0x04, 0x1c
        /*005a*/ 	.short	(.L_89 - .L_88)


	//   ....[0]....
.L_88:
        /*005c*/ 	.word	0x00000070


	//   ....[1]....
        /*0060*/ 	.word	0x00000270


	//----- nvinfo : EIATTR_CBANK_PARAM_SIZE
	.align		4
.L_89:
        /*0064*/ 	.byte	0x03, 0x19
        /*0066*/ 	.short	0x0018


	//----- nvinfo : EIATTR_PARAM_CBANK
	.align		4
        /*0068*/ 	.byte	0x04, 0x0a
        /*006a*/ 	.short	(.L_91 - .L_90)
	.align		4
.L_90:
        /*006c*/ 	.word	index@(.nv.constant0._Z15bias_add_kernelPfPKfii)
        /*0070*/ 	.short	0x0380
        /*0072*/ 	.short	0x0018


	//----- nvinfo : EIATTR_SW_WAR
	.align		4
.L_91:
        /*0074*/ 	.byte	0x04, 0x36
        /*0076*/ 	.short	(.L_93 - .L_92)
.L_92:
        /*0078*/ 	.word	0x00000008
.L_93:


//--------------------- .nv.info._Z22softmax_lastdim_kernelPfii --------------------------
	.section	.nv.info._Z22softmax_lastdim_kernelPfii,"",@"SHT_CUDA_INFO"
	.sectionflags	@""
	.align	4


	//----- nvinfo : EIATTR_CUDA_API_VERSION
	.align		4
        /*0000*/ 	.byte	0x04, 0x37
        /*0002*/ 	.short	(.L_95 - .L_94)
.L_94:
        /*0004*/ 	.word	0x00000082


	//----- nvinfo : EIATTR_KPARAM_INFO
	.align		4
.L_95:
        /*0008*/ 	.byte	0x04, 0x17
        /*000a*/ 	.short	(.L_97 - .L_96)
.L_96:
        /*000c*/ 	.word	0x00000000
        /*0010*/ 	.short	0x0002
        /*0012*/ 	.short	0x000c
        /*0014*/ 	.byte	0x00, 0xf0, 0x11, 0x00


	//----- nvinfo : EIATTR_KPARAM_INFO
	.align		4
.L_97:
        /*0018*/ 	.byte	0x04, 0x17
        /*001a*/ 	.short	(.L_99 - .L_98)
.L_98:
        /*001c*/ 	.word	0x00000000
        /*0020*/ 	.short	0x0001
        /*0022*/ 	.short	0x0008
        /*0024*/ 	.byte	0x00, 0xf0, 0x11, 0x00


	//----- nvinfo : EIATTR_KPARAM_INFO
	.align		4
.L_99:
        /*0028*/ 	.byte	0x04, 0x17
        /*002a*/ 	.short	(.L_101 - .L_100)
.L_100:
        /*002c*/ 	.word	0x00000000
        /*0030*/ 	.short	0x0000
        /*0032*/ 	.short	0x0000
        /*0034*/ 	.byte	0x00, 0xf5, 0x21, 0x00


	//----- nvinfo : EIATTR_SPARSE_MMA_MASK
	.align		4
.L_101:
        /*0038*/ 	.byte	0x03, 0x50
        /*003a*/ 	.short	0x0000


	//----- nvinfo : EIATTR_MAXREG_COUNT
	.align		4
        /*003c*/ 	.byte	0x03, 0x1b
        /*003e*/ 	.short	0x00ff


	//----- nvinfo : EIATTR_NUM_BARRIERS
	.align		4
        /*0040*/ 	.byte	0x02, 0x4c
        /*0042*/ 	.byte	0x01
	.zero		1


	//----- nvinfo : EIATTR_MERCURY_ISA_VERSION
	.align		4
        /*0044*/ 	.byte	0x03, 0x5f
        /*0046*/ 	.short	0x0101


	//----- nvinfo : EIATTR_VRC_CTA_INIT_COUNT
	.align		4
        /*0048*/ 	.byte	0x02, 0x4a
	.zero		1
	.zero		1


	//----- nvinfo : EIATTR_EXIT_INSTR_OFFSETS
	.align		4
        /*004c*/ 	.byte	0x04, 0x1c
        /*004e*/ 	.short	(.L_103 - .L_102)


	//   ....[0]....
.L_102:
        /*0050*/ 	.word	0x00000040


	//   ....[1]....
        /*0054*/ 	.word	0x000005f0


	//   ....[2]....
        /*0058*/ 	.word	0x000007b0


	//----- nvinfo : EIATTR_CRS_STACK_SIZE
	.align		4
.L_103:
        /*005c*/ 	.byte	0x04, 0x1e
        /*005e*/ 	.short	(.L_105 - .L_104)
.L_104:
        /*0060*/ 	.word	0x00000000


	//----- nvinfo : EIATTR_CBANK_PARAM_SIZE
	.align		4
.L_105:
        /*0064*/ 	.byte	0x03, 0x19
        /*0066*/ 	.short	0x0010


	//----- nvinfo : EIATTR_PARAM_CBANK
	.align		4
        /*0068*/ 	.byte	0x04, 0x0a
        /*006a*/ 	.short	(.L_107 - .L_106)
	.align		4
.L_106:
        /*006c*/ 	.word	index@(.nv.constant0._Z22softmax_lastdim_kernelPfii)
        /*0070*/ 	.short	0x0380
        /*0072*/ 	.short	0x0010


	//----- nvinfo : EIATTR_SW_WAR
	.align		4
.L_107:
        /*0074*/ 	.byte	0x04, 0x36
        /*0076*/ 	.short	(.L_109 - .L_108)
.L_108:
        /*0078*/ 	.word	0x00000008
.L_109:


//--------------------- .nv.info._Z17layer_norm_kernelPKfS0_S0_Pfiif --------------------------
	.section	.nv.info._Z17layer_norm_kernelPKfS0_S0_Pfiif,"",@"SHT_CUDA_INFO"
	.sectionflags	@""
	.align	4


	//----- nvinfo : EIATTR_CUDA_API_VERSION
	.align		4
        /*0000*/ 	.byte	0x04, 0x37
        /*0002*/ 	.short	(.L_111 - .L_110)
.L_110:
        /*0004*/ 	.word	0x00000082


	//----- nvinfo : EIATTR_KPARAM_INFO
	.align		4
.L_111:
        /*0008*/ 	.byte	0x04, 0x17
        /*000a*/ 	.short	(.L_113 - .L_112)
.L_112:
        /*000c*/ 	.word	0x00000000
        /*0010*/ 	.short	0x0006
        /*0012*/ 	.short	0x0028
        /*0014*/ 	.byte	0x00, 0xf0, 0x11, 0x00


	//----- nvinfo : EIATTR_KPARAM_INFO
	.align		4
.L_113:
        /*0018*/ 	.byte	0x04, 0x17
        /*001a*/ 	.short	(.L_115 - .L_114)
.L_114:
        /*001c*/ 	.word	0x00000000
        /*0020*/ 	.short	0x0005
        /*0022*/ 	.short	0x0024
        /*0024*/ 	.byte	0x00, 0xf0, 0x11, 0x00


	//----- nvinfo : EIATTR_KPARAM_INFO
	.align		4
.L_115:
        /*0028*/ 	.byte	0x04, 0x17
        /*002a*/ 	.short	(.L_117 - .L_116)
.L_116:
        /*002c*/ 	.word	0x00000000
        /*0030*/ 	.short	0x0004
        /*0032*/ 	.short	0x0020
        /*0034*/ 	.byte	0x00, 0xf0, 0x11, 0x00


	//----- nvinfo : EIATTR_KPARAM_INFO
	.align		4
.L_117:
        /*0038*/ 	.byte	0x04, 0x17
        /*003a*/ 	.short	(.L_119 - .L_118)
.L_118:
        /*003c*/ 	.word	0x00000000
        /*0040*/ 	.short	0x0003
        /*0042*/ 	.short	0x0018
        /*0044*/ 	.byte	0x00, 0xf5, 0x21, 0x00


	//----- nvinfo : EIATTR_KPARAM_INFO
	.align		4
.L_119:
        /*0048*/ 	.byte	0x04, 0x17
        /*004a*/ 	.short	(.L_121 - .L_120)
.L_120:
        /*004c*/ 	.word	0x00000000
        /*0050*/ 	.short	0x0002
        /*0052*/ 	.short	0x0010
        /*0054*/ 	.byte	0x00, 0xf5, 0x21, 0x00


	//----- nvinfo : EIATTR_KPARAM_INFO
	.align		4
.L_121:
        /*0058*/ 	.byte	0x04, 0x17
        /*005a*/ 	.short	(.L_123 - .L_122)
.L_122:
        /*005c*/ 	.word	0x00000000
        /*0060*/ 	.short	0x0001
        /*0062*/ 	.short	0x0008
        /*0064*/ 	.byte	0x00, 0xf5, 0x21, 0x00


	//----- nvinfo : EIATTR_KPARAM_INFO
	.align		4
.L_123:
        /*0068*/ 	.byte	0x04, 0x17
        /*006a*/ 	.short	(.L_125 - .L_124)
.L_124:
        /*006c*/ 	.word	0x00000000
        /*0070*/ 	.short	0x0000
        /*0072*/ 	.short	0x0000
        /*0074*/ 	.byte	0x00, 0xf5, 0x21, 0x00


	//----- nvinfo : EIATTR_SPARSE_MMA_MASK
	.align		4
.L_125:
        /*0078*/ 	.byte	0x03, 0x50
        /*007a*/ 	.short	0x0000


	//----- nvinfo : EIATTR_MAXREG_COUNT
	.align		4
        /*007c*/ 	.byte	0x03, 0x1b
        /*007e*/ 	.short	0x00ff


	//----- nvinfo : EIATTR_NUM_BARRIERS
	.align		4
        /*0080*/ 	.byte	0x02, 0x4c
        /*0082*/ 	.byte	0x01
	.zero		1


	//----- nvinfo : EIATTR_MERCURY_ISA_VERSION
	.align		4
        /*0084*/ 	.byte	0x03, 0x5f
        /*0086*/ 	.short	0x0101


	//----- nvinfo : EIATTR_VRC_CTA_INIT_COUNT
	.align		4
        /*0088*/ 	.byte	0x02, 0x4a
	.zero		1
	.zero		1


	//----- nvinfo : EIATTR_EXIT_INSTR_OFFSETS
	.align		4
        /*008c*/ 	.byte	0x04, 0x1c
        /*008e*/ 	.short	(.L_127 - .L_126)


	//   ....[0]....
.L_126:
        /*0090*/ 	.word	0x00000040


	//   ....[1]....
        /*0094*/ 	.word	0x00000730


	//   ....[2]....
        /*0098*/ 	.word	0x00000920


	//   ....[3]....
        /*009c*/ 	.word	0x000009d0


	//   ....[4]....
        /*00a0*/ 	.word	0x00000ba0


	//   ....[5]....
        /*00a4*/ 	.word	0x00000c80


	//----- nvinfo : EIATTR_CRS_STACK_SIZE
	.align		4
.L_127:
        /*00a8*/ 	.byte	0x04, 0x1e
        /*00aa*/ 	.short	(.L_129 - .L_128)
.L_128:
        /*00ac*/ 	.word	0x00000000


	//----- nvinfo : EIATTR_CBANK_PARAM_SIZE
	.align		4
.L_129:
        /*00b0*/ 	.byte	0x03, 0x19
        /*00b2*/ 	.short	0x002c


	//----- nvinfo : EIATTR_PARAM_CBANK
	.align		4
        /*00b4*/ 	.byte	0x04, 0x0a
        /*00b6*/ 	.short	(.L_131 - .L_130)
	.align		4
.L_130:
        /*00b8*/ 	.word	index@(.nv.constant0._Z17layer_norm_kernelPKfS0_S0_Pfiif)
        /*00bc*/ 	.short	0x0380
        /*00be*/ 	.short	0x002c


	//----- nvinfo : EIATTR_SW_WAR
	.align		4
.L_131:
        /*00c0*/ 	.byte	0x04, 0x36
        /*00c2*/ 	.short	(.L_133 - .L_132)
.L_132:
        /*00c4*/ 	.word	0x00000008
.L_133:


//--------------------- .nv.info._Z11relu_kernelPfi --------------------------
	.section	.nv.info._Z11relu_kernelPfi,"",@"SHT_CUDA_INFO"
	.sectionflags	@""
	.align	4


	//----- nvinfo : EIATTR_CUDA_API_VERSION
	.align		4
        /*0000*/ 	.byte	0x04, 0x37
        /*0002*/ 	.short	(.L_135 - .L_134)
.L_134:
        /*0004*/ 	.word	0x00000082


	//----- nvinfo : EIATTR_KPARAM_INFO
	.align		4
.L_135:
        /*0008*/ 	.byte	0x04, 0x17
        /*000a*/ 	.short	(.L_137 - .L_136)
.L_136:
        /*000c*/ 	.word	0x00000000
        /*0010*/ 	.short	0x0001
        /*0012*/ 	.short	0x0008
        /*0014*/ 	.byte	0x00, 0xf0, 0x11, 0x00


	//----- nvinfo : EIATTR_KPARAM_INFO
	.align		4
.L_137:
        /*0018*/ 	.byte	0x04, 0x17
        /*001a*/ 	.short	(.L_139 - .L_138)
.L_138:
        /*001c*/ 	.word	0x00000000
        /*0020*/ 	.short	0x0000
        /*0022*/ 	.short	0x0000
        /*0024*/ 	.byte	0x00, 0xf5, 0x21, 0x00


	//----- nvinfo : EIATTR_SPARSE_MMA_MASK
	.align		4
.L_139:
        /*0028*/ 	.byte	0x03, 0x50
        /*002a*/ 	.short	0x0000


	//----- nvinfo : EIATTR_MAXREG_COUNT
	.align		4
        /*002c*/ 	.byte	0x03, 0x1b
        /*002e*/ 	.short	0x00ff


	//----- nvinfo : EIATTR_MERCURY_ISA_VERSION
	.align		4
        /*0030*/ 	.byte	0x03, 0x5f
        /*0032*/ 	.short	0x0101


	//----- nvinfo : EIATTR_VRC_CTA_INIT_COUNT
	.align		4
        /*0034*/ 	.byte	0x02, 0x4a
	.zero		1
	.zero		1


	//----- nvinfo : EIATTR_EXIT_INSTR_OFFSETS
	.align		4
        /*0038*/ 	.byte	0x04, 0x1c
        /*003a*/ 	.short	(.L_141 - .L_140)


	//   ....[0]....
.L_140:
        /*003c*/ 	.word	0x00000070


	//   ....[1]....
        /*0040*/ 	.word	0x000000e0


	//----- nvinfo : EIATTR_CBANK_PARAM_SIZE
	.align		4
.L_141:
        /*0044*/ 	.byte	0x03, 0x19
        /*0046*/ 	.short	0x000c


	//----- nvinfo : EIATTR_PARAM_CBANK
	.align		4
        /*0048*/ 	.byte	0x04, 0x0a
        /*004a*/ 	.short	(.L_143 - .L_142)
	.align		4
.L_142:
        /*004c*/ 	.word	index@(.nv.constant0._Z11relu_kernelPfi)
        /*0050*/ 	.short	0x0380
        /*0052*/ 	.short	0x000c


	//----- nvinfo : EIATTR_SW_WAR
	.align		4
.L_143:
        /*0054*/ 	.byte	0x04, 0x36
        /*0056*/ 	.short	(.L_145 - .L_144)
.L_144:
        /*0058*/ 	.word	0x00000008
.L_145:


//--------------------- .nv.callgraph             --------------------------
	.section	.nv.callgraph,"",@"SHT_CUDA_CALLGRAPH"
	.align	4
	.sectionentsize	8
	.align		4
        /*0000*/ 	.word	0x00000000
	.align		4
        /*0004*/ 	.word	0xffffffff
	.align		4
        /*0008*/ 	.word	0x00000000
	.align		4
        /*000c*/ 	.word	0xfffffffe
	.align		4
        /*0010*/ 	.word	0x00000000
	.align		4
        /*0014*/ 	.word	0xfffffffd
	.align		4
        /*0018*/ 	.word	0x00000000
	.align		4
        /*001c*/ 	.word	0xfffffffc


//--------------------- .text._Z19residual_add_kernelPKfS0_Pfi --------------------------
	.section	.text._Z19residual_add_kernelPKfS0_Pfi,"ax",@progbits
	.align	128
        .global         _Z19residual_add_kernelPKfS0_Pfi
        .type           _Z19residual_add_kernelPKfS0_Pfi,@function
        .size           _Z19residual_add_kernelPKfS0_Pfi,(.L_x_57 - _Z19residual_add_kernelPKfS0_Pfi)
        .other          _Z19residual_add_kernelPKfS0_Pfi,@"STO_CUDA_ENTRY STV_DEFAULT"
_Z19residual_add_kernelPKfS0_Pfi:
.text._Z19residual_add_kernelPKfS0_Pfi:
[----:B------:R-:W-:Y:S01]  /*0000*/  LDC R1, c[0x0][0x37c] ;  /* 0x0000df00ff017b82 */ /* 0x000fe20000000800 */
[----:B------:R-:W0:Y:S07]  /*0010*/  S2R R0, SR_TID.X ;  /* 0x0000000000007919 */ /* 0x000e2e0000002100 */
[----:B------:R-:W0:Y:S01]  /*0020*/  S2UR UR4, SR_CTAID.X ;  /* 0x00000000000479c3 */ /* 0x000e220000002500 */
[----:B------:R-:W1:Y:S07]  /*0030*/  LDCU UR5, c[0x0][0x398] ;  /* 0x00007300ff0577ac */ /* 0x000e6e0008000800 */
[----:B------:R-:W0:Y:S02]  /*0040*/  LDC R9, c[0x0][0x360] ;  /* 0x0000d800ff097b82 */ /* 0x000e240000000800 */
[----:B0-----:R-:W-:-:S05]  /*0050*/  IMAD R9, R9, UR4, R0 ;  /* 0x0000000409097c24 */ /* 0x001fca000f8e0200 */
[----:B-1----:R-:W-:-:S13]  /*0060*/  ISETP.GE.AND P0, PT, R9, UR5, PT ;  /* 0x0000000509007c0c */ /* 0x002fda000bf06270 */
[----:B------:R-:W-:Y:S05]  /*0070*/  @P0 EXIT ;  /* 0x000000000000094d */ /* 0x000fea0003800000 */
[----:B------:R-:W0:Y:S01]  /*0080*/  LDC.64 R2, c[0x0][0x380] ;  /* 0x0000e000ff027b82 */ /* 0x000e220000000a00 */
[----:B------:R-:W1:Y:S07]  /*0090*/  LDCU.64 UR4, c[0x0][0x358] ;  /* 0x00006b00ff0477ac */ /* 0x000e6e0008000a00 */
[----:B------:R-:W2:Y:S08]  /*00a0*/  LDC.64 R4, c[0x0][0x388] ;  /* 0x0000e200ff047b82 */ /* 0x000eb00000000a00 */
[----:B------:R-:W3:Y:S01]  /*00b0*/  LDC.64 R6, c[0x0][0x390] ;  /* 0x0000e400ff067b82 */ /* 0x000ee20000000a00 */
[----:B0-----:R-:W-:-:S06]  /*00c0*/  IMAD.WIDE R2, R9, 0x4, R2 ;  /* 0x0000000409027825 */ /* 0x001fcc00078e0202 */
[----:B-1----:R-:W4:Y:S01]  /*00d0*/  LDG.E R2, desc[UR4][R2.64] ;  /* 0x0000000402027981 */ /* 0x002f22000c1e1900 */
[----:B--2---:R-:W-:-:S06]  /*00e0*/  IMAD.WIDE R4, R9, 0x4, R4 ;  /* 0x0000000409047825 */ /* 0x004fcc00078e0204 */
[----:B------:R-:W4:Y:S01]  /*00f0*/  LDG.E R5, desc[UR4][R4.64] ;  /* 0x0000000404057981 */ /* 0x000f22000c1e1900 */
[----:B---3--:R-:W-:-:S04]  /*0100*/  IMAD.WIDE R6, R9, 0x4, R6 ;  /* 0x0000000409067825 */ /* 0x008fc800078e0206 */
[----:B----4-:R-:W-:-:S05]  /*0110*/  FADD R9, R2, R5 ;  /* 0x0000000502097221 */ /* 0x010fca0000000000 */
[----:B------:R-:W-:Y:S01]  /*0120*/  STG.E desc[UR4][R6.64], R9 ;  /* 0x0000000906007986 */ /* 0x000fe2000c101904 */
[----:B------:R-:W-:Y:S05]  /*0130*/  EXIT ;  /* 0x000000000000794d */ /* 0x000fea0003800000 */
.L_x_0:
[----:B------:R-:W-:-:S00]  /*0140*/  BRA `(.L_x_0) ;  /* 0xfffffffc00fc7947 */ /* 0x000fc0000383ffff */
[----:B------:R-:W-:-:S00]  /*0150*/  NOP ;  /* 0x0000000000007918 */ /* 0x000fc00000000000 */
        /* <DEDUP_REMOVED lines=10> */
.L_x_57:


//--------------------- .text._Z18merge_heads_kernelPKfPfiiiii --------------------------
	.section	.text._Z18merge_heads_kernelPKfPfiiiii,"ax",@progbits
	.align	128
        .global         _Z18merge_heads_kernelPKfPfiiiii
        .type           _Z18merge_heads_kernelPKfPfiiiii,@function
        .size           _Z18merge_heads_kernelPKfPfiiiii,(.L_x_58 - _Z18merge_heads_kernelPKfPfiiiii)
        .other          _Z18merge_heads_kernelPKfPfiiiii,@"STO_CUDA_ENTRY STV_DEFAULT"
_Z18merge_heads_kernelPKfPfiiiii:
.text._Z18merge_heads_kernelPKfPfiiiii:
[----:B------:R-:W-:Y:S01]  /*0000*/  LDC R1, c[0x0][0x37c] ;  /* 0x0000df00ff017b82 */ /* 0x000fe20000000800 */
[----:B------:R-:W0:Y:S07]  /*0010*/  S2R R3, SR_TID.X ;  /* 0x0000000000037919 */ /* 0x000e2e0000002100 */
[----:B------:R-:W1:Y:S01]  /*0020*/  LDC R2, c[0x0][0x398] ;  /* 0x0000e600ff027b82 */ /* 0x000e620000000800 */
[----:B------:R-:W1:Y:S07]  /*0030*/  LDCU UR5, c[0x0][0x390] ;  /* 0x00007200ff0577ac */ /* 0x000e6e0008000800 */
[----:B------:R-:W0:Y:S08]  /*0040*/  S2UR UR4, SR_CTAID.X ;  /* 0x00000000000479c3 */ /* 0x000e300000002500 */
[----:B------:R-:W0:Y:S08]  /*0050*/  LDC R0, c[0x0][0x360] ;  /* 0x0000d800ff007b82 */ /* 0x000e300000000800 */
[----:B------:R-:W2:Y:S01]  /*0060*/  LDC R5, c[0x0][0x3a0] ;  /* 0x0000e800ff057b82 */ /* 0x000ea20000000800 */
[----:B-1----:R-:W-:-:S02]  /*0070*/  IMAD R4, R2, UR5, RZ ;  /* 0x0000000502047c24 */ /* 0x002fc4000f8e02ff */
[----:B0-----:R-:W-:Y:S02]  /*0080*/  IMAD R0, R0, UR4, R3 ;  /* 0x0000000400007c24 */ /* 0x001fe4000f8e0203 */
[----:B--2---:R-:W-:-:S05]  /*0090*/  IMAD R3, R4, R5, RZ ;  /* 0x0000000504037224 */ /* 0x004fca00078e02ff */
[----:B------:R-:W-:-:S13]  /*00a0*/  ISETP.GE.AND P0, PT, R0, R3, PT ;  /* 0x000000030000720c */ /* 0x000fda0003f06270 */
[----:B------:R-:W-:Y:S05]  /*00b0*/  @P0 EXIT ;  /* 0x000000000000094d */ /* 0x000fea0003800000 */
[----:B------:R-:W-:Y:S01]  /*00c0*/  IABS R9, R5 ;  /* 0x0000000500097213 */ /* 0x000fe20000000000 */
[----:B------:R-:W0:Y:S01]  /*00d0*/  LDC R3, c[0x0][0x39c] ;  /* 0x0000e700ff037b82 */ /* 0x000e220000000800 */
[----:B------:R-:W1:Y:S02]  /*00e0*/  LDCU UR6, c[0x0][0x394] ;  /* 0x00007280ff0677ac */ /* 0x000e640008000800 */
[----:B------:R-:W2:Y:S01]  /*00f0*/  I2F.RP R4, R9 ;  /* 0x0000000900047306 */ /* 0x000ea20000209400 */
[----:B------:R-:W3:Y:S07]  /*0100*/  LDCU.64 UR4, c[0x0][0x358] ;  /* 0x00006b00ff0477ac */ /* 0x000eee0008000a00 */
[----:B--2---:R-:W2:Y:S02]  /*0110*/  MUFU.RCP R4, R4 ;  /* 0x0000000400047308 */ /* 0x004ea40000001000 */
[----:B--2---:R-:W-:Y:S01]  /*0120*/  VIADD R6, R4, 0xffffffe ;  /* 0x0ffffffe04067836 */ /* 0x004fe20000000000 */
[----:B------:R-:W-:-:S05]  /*0130*/  IABS R4, R2 ;  /* 0x0000000200047213 */ /* 0x000fca0000000000 */
[----:B------:R2:W4:Y:S08]  /*0140*/  F2I.FTZ.U32.TRUNC.NTZ R7, R6 ;  /* 0x0000000600077305 */ /* 0x000530000021f000 */
[----:B------:R-:W5:Y:S01]  /*0150*/  I2F.RP R10, R4 ;  /* 0x00000004000a7306 */ /* 0x000f620000209400 */
[----:B--2---:R-:W-:Y:S02]  /*0160*/  HFMA2 R6, -RZ, RZ, 0, 0 ;  /* 0x00000000ff067431 */ /* 0x004fe400000001ff */
[----:B----4-:R-:W-:-:S04]  /*0170*/  IMAD.MOV R8, RZ, RZ, -R7 ;  /* 0x000000ffff087224 */ /* 0x010fc800078e0a07 */
[----:B------:R-:W-:Y:S01]  /*0180*/  IMAD R11, R8, R9, RZ ;  /* 0x00000009080b7224 */ /* 0x000fe200078e02ff */
[----:B------:R-:W-:-:S03]  /*0190*/  IABS R8, R0 ;  /* 0x0000000000087213 */ /* 0x000fc60000000000 */
[----:B------:R-:W-:Y:S01]  /*01a0*/  IMAD.HI.U32 R7, R7, R11, R6 ;  /* 0x0000000b07077227 */ /* 0x000fe200078e0006 */
[----:B0-----:R-:W-:Y:S01]  /*01b0*/  IABS R6, R3 ;  /* 0x0000000300067213 */ /* 0x001fe20000000000 */
[----:B-----5:R-:W-:Y:S04]  /*01c0*/  MUFU.RCP R10, R10 ;  /* 0x0000000a000a7308 */ /* 0x020fe80000001000 */
[----:B------:R-:W-:-:S04]  /*01d0*/  IMAD.HI.U32 R7, R7, R8, RZ ;  /* 0x0000000807077227 */ /* 0x000fc800078e00ff */
[----:B------:R-:W-:Y:S01]  /*01e0*/  IMAD.MOV R11, RZ, RZ, -R7 ;  /* 0x000000ffff0b7224 */ /* 0x000fe200078e0a07 */
[----:B------:R-:W0:Y:S03]  /*01f0*/  I2F.RP R12, R6 ;  /* 0x00000006000c7306 */ /* 0x000e260000209400 */
[----:B------:R-:W-:-:S05]  /*0200*/  IMAD R8, R9, R11, R8 ;  /* 0x0000000b09087224 */ /* 0x000fca00078e0208 */
[----:B------:R-:W-:Y:S01]  /*0210*/  ISETP.GT.U32.AND P1, PT, R9, R8, PT ;  /* 0x000000080900720c */ /* 0x000fe20003f24070 */
[----:B0-----:R-:W0:-:S12]  /*0220*/  MUFU.RCP R12, R12 ;  /* 0x0000000c000c7308 */ /* 0x001e180000001000 */
[-C--:B------:R-:W-:Y:S01]  /*0230*/  @!P1 IADD3 R8, PT, PT, R8, -R9.reuse, RZ ;  /* 0x8000000908089210 */ /* 0x080fe20007ffe0ff */
[----:B------:R-:W-:Y:S01]  /*0240*/  @!P1 VIADD R7, R7, 0x1 ;  /* 0x0000000107079836 */ /* 0x000fe20000000000 */
[----:B------:R-:W-:Y:S02]  /*0250*/  ISETP.NE.AND P1, PT, R5, RZ, PT ;  /* 0x000000ff0500720c */ /* 0x000fe40003f25270 */
[----:B------:R-:W-:Y:S01]  /*0260*/  ISETP.GE.U32.AND P0, PT, R8, R9, PT ;  /* 0x000000090800720c */ /* 0x000fe20003f06070 */
[----:B------:R-:W-:Y:S01]  /*0270*/  VIADD R9, R10, 0xffffffe ;  /* 0x0ffffffe0a097836 */ /* 0x000fe20000000000 */
[----:B------:R-:W-:Y:S02]  /*0280*/  LOP3.LUT R8, R0, R5, RZ, 0x3c, !PT ;  /* 0x0000000500087212 */ /* 0x000fe400078e3cff */
[----:B------:R-:W-:Y:S02]  /*0290*/  MOV R10, RZ ;  /* 0x000000ff000a7202 */ /* 0x000fe40000000f00 */
[----:B------:R-:W-:Y:S01]  /*02a0*/  ISETP.GE.AND P2, PT, R8, RZ, PT ;  /* 0x000000ff0800720c */ /* 0x000fe20003f46270 */
[----:B------:R-:W2:Y:S01]  /*02b0*/  F2I.FTZ.U32.TRUNC.NTZ R9, R9 ;  /* 0x0000000900097305 */ /* 0x000ea2000021f000 */
[----:B0-----:R-:W-:Y:S01]  /*02c0*/  IADD3 R11, PT, PT, R12, 0xffffffe, RZ ;  /* 0x0ffffffe0c0b7810 */ /* 0x001fe20007ffe0ff */
[----:B------:R-:W-:-:S04]  /*02d0*/  IMAD.MOV.U32 R8, RZ, RZ, RZ ;  /* 0x000000ffff087224 */ /* 0x000fc800078e00ff */
[----:B------:R-:W-:Y:S02]  /*02e0*/  @P0 IADD3 R7, PT, PT, R7, 0x1, RZ ;  /* 0x0000000107070810 */ /* 0x000fe40007ffe0ff */
[----:B------:R-:W0:Y:S04]  /*02f0*/  F2I.FTZ.U32.TRUNC.NTZ R11, R11 ;  /* 0x0000000b000b7305 */ /* 0x000e28000021f000 */
[----:B------:R-:W-:Y:S01]  /*0300*/  @!P2 IMAD.MOV R7, RZ, RZ, -R7 ;  /* 0x000000ffff07a224 */ /* 0x000fe200078e0a07 */
[----:B------:R-:W-:Y:S02]  /*0310*/  @!P1 LOP3.LUT R7, RZ, R5, RZ, 0x33, !PT ;  /* 0x00000005ff079212 */ /* 0x000fe400078e33ff */
[----:B--2---:R-:W-:Y:S02]  /*0320*/  IADD3 R13, PT, PT, RZ, -R9, RZ ;  /* 0x80000009ff0d7210 */ /* 0x004fe40007ffe0ff */
[----:B------:R-:W-:-:S03]  /*0330*/  IADD3 R12, PT, PT, -R7, RZ, RZ ;  /* 0x000000ff070c7210 */ /* 0x000fc60007ffe1ff */
[----:B------:R-:W-:Y:S02]  /*0340*/  IMAD R13, R13, R4, RZ ;  /* 0x000000040d0d7224 */ /* 0x000fe400078e02ff */
[----:B------:R-:W-:Y:S01]  /*0350*/  IMAD R12, R5, R12, R0 ;  /* 0x0000000c050c7224 */ /* 0x000fe200078e0200 */
[----:B------:R-:W-:Y:S01]  /*0360*/  IABS R5, R7 ;  /* 0x0000000700057213 */ /* 0x000fe20000000000 */
[----:B------:R-:W-:-:S03]  /*0370*/  IMAD.HI.U32 R8, R9, R13, R8 ;  /* 0x0000000d09087227 */ /* 0x000fc600078e0008 */
[----:B------:R-:W-:Y:S01]  /*0380*/  IABS R13, R12 ;  /* 0x0000000c000d7213 */ /* 0x000fe20000000000 */
[----:B0-----:R-:W-:Y:S02]  /*0390*/  IMAD.MOV R15, RZ, RZ, -R11 ;  /* 0x000000ffff0f7224 */ /* 0x001fe400078e0a0b */
[----:B------:R-:W-:-:S04]  /*03a0*/  IMAD.HI.U32 R8, R8, R5, RZ ;  /* 0x0000000508087227 */ /* 0x000fc800078e00ff */
[----:B------:R-:W-:-:S04]  /*03b0*/  IMAD R9, R15, R6, RZ ;  /* 0x000000060f097224 */ /* 0x000fc800078e02ff */
[----:B------:R-:W-:Y:S01]  /*03c0*/  IMAD.HI.U32 R10, R11, R9, R10 ;  /* 0x000000090b0a7227 */ /* 0x000fe200078e000a */
[----:B------:R-:W-:-:S03]  /*03d0*/  IADD3 R9, PT, PT, -R8, RZ, RZ ;  /* 0x000000ff08097210 */ /* 0x000fc60007ffe1ff */
[----:B------:R-:W-:Y:S02]  /*03e0*/  IMAD.MOV.U32 R11, RZ, RZ, R13 ;  /* 0x000000ffff0b7224 */ /* 0x000fe400078e000d */
[----:B------:R-:W-:Y:S02]  /*03f0*/  IMAD R5, R4, R9, R5 ;  /* 0x0000000904057224 */ /* 0x000fe400078e0205 */
[----:B------:R-:W-:-:S03]  /*0400*/  IMAD.HI.U32 R10, R10, R11, RZ ;  /* 0x0000000b0a0a7227 */ /* 0x000fc600078e00ff */
[----:B------:R-:W-:Y:S01]  /*0410*/  ISETP.GT.U32.AND P3, PT, R4, R5, PT ;  /* 0x000000050400720c */ /* 0x000fe20003f64070 */
[----:B------:R-:W-:-:S04]  /*0420*/  IMAD.MOV R9, RZ, RZ, -R10 ;  /* 0x000000ffff097224 */ /* 0x000fc800078e0a0a */
[----:B------:R-:W-:-:S05]  /*0430*/  IMAD R9, R6, R9, R11 ;  /* 0x0000000906097224 */ /* 0x000fca00078e020b */
[----:B------:R-:W-:-:S03]  /*0440*/  ISETP.GT.U32.AND P0, PT, R6, R9, PT ;  /* 0x000000090600720c */ /* 0x000fc60003f04070 */
[-C--:B------:R-:W-:Y:S02]  /*0450*/  @!P3 IADD3 R5, PT, PT, R5, -R4.reuse, RZ ;  /* 0x800000040505b210 */ /* 0x080fe40007ffe0ff */
[----:B------:R-:W-:Y:S02]  /*0460*/  @!P3 IADD3 R8, PT, PT, R8, 0x1, RZ ;  /* 0x000000010808b810 */ /* 0x000fe40007ffe0ff */
[----:B------:R-:W-:Y:S02]  /*0470*/  ISETP.GE.U32.AND P4, PT, R5, R4, PT ;  /* 0x000000040500720c */ /* 0x000fe40003f86070 */
[----:B------:R-:W-:Y:S02]  /*0480*/  LOP3.LUT R4, R7, R2, RZ, 0x3c, !PT ;  /* 0x0000000207047212 */ /* 0x000fe400078e3cff */
[----:B------:R-:W-:Y:S02]  /*0490*/  ISETP.NE.AND P3, PT, R2, RZ, PT ;  /* 0x000000ff0200720c */ /* 0x000fe40003f65270 */
[----:B------:R-:W-:Y:S01]  /*04a0*/  @!P0 IMAD.IADD R9, R9, 0x1, -R6 ;  /* 0x0000000109098824 */ /* 0x000fe200078e0a06 */
[----:B------:R-:W-:-:S02]  /*04b0*/  ISETP.GE.AND P2, PT, R4, RZ, PT ;  /* 0x000000ff0400720c */ /* 0x000fc40003f46270 */
[----:B------:R-:W-:Y:S02]  /*04c0*/  LOP3.LUT R4, R12, R3, RZ, 0x3c, !PT ;  /* 0x000000030c047212 */ /* 0x000fe400078e3cff */
[----:B------:R-:W-:Y:S02]  /*04d0*/  ISETP.GE.U32.AND P1, PT, R9, R6, PT ;  /* 0x000000060900720c */ /* 0x000fe40003f26070 */
[----:B------:R-:W-:Y:S01]  /*04e0*/  @P4 VIADD R8, R8, 0x1 ;  /* 0x0000000108084836 */ /* 0x000fe20000000000 */
[----:B------:R-:W-:Y:S02]  /*04f0*/  ISETP.GE.AND P4, PT, R4, RZ, PT ;  /* 0x000000ff0400720c */ /* 0x000fe40003f86270 */
[----:B------:R-:W-:Y:S01]  /*0500*/  @!P0 IADD3 R10, PT, PT, R10, 0x1, RZ ;  /* 0x000000010a0a8810 */ /* 0x000fe20007ffe0ff */
[----:B------:R-:W0:Y:S01]  /*0510*/  LDC.64 R4, c[0x0][0x380] ;  /* 0x0000e000ff047b82 */ /* 0x000e220000000a00 */
[----:B------:R-:W-:Y:S02]  /*0520*/  ISETP.NE.AND P0, PT, R3, RZ, PT ;  /* 0x000000ff0300720c */ /* 0x000fe40003f05270 */
[----:B------:R-:W-:-:S02]  /*0530*/  @!P2 IADD3 R8, PT, PT, -R8, RZ, RZ ;  /* 0x000000ff0808a210 */ /* 0x000fc40007ffe1ff */
[----:B------:R-:W-:Y:S02]  /*0540*/  @!P3 LOP3.LUT R8, RZ, R2, RZ, 0x33, !PT ;  /* 0x00000002ff08b212 */ /* 0x000fe400078e33ff */
[----:B------:R-:W-:Y:S02]  /*0550*/  @P1 VIADD R10, R10, 0x1 ;  /* 0x000000010a0a1836 */ /* 0x000fe40000000000 */
[----:B------:R-:W-:Y:S02]  /*0560*/  IADD3 R6, PT, PT, -R8, RZ, RZ ;  /* 0x000000ff08067210 */ /* 0x000fe40007ffe1ff */
[----:B------:R-:W-:-:S03]  /*0570*/  @!P4 IMAD.MOV R10, RZ, RZ, -R10 ;  /* 0x000000ffff0ac224 */ /* 0x000fc600078e0a0a */
[----:B------:R-:W-:Y:S01]  /*0580*/  @!P0 LOP3.LUT R10, RZ, R3, RZ, 0x33, !PT ;  /* 0x00000003ff0a8212 */ /* 0x000fe200078e33ff */
[----:B------:R-:W-:-:S04]  /*0590*/  IMAD R6, R2, R6, R7 ;  /* 0x0000000602067224 */ /* 0x000fc800078e0207 */
[--C-:B-1----:R-:W-:Y:S02]  /*05a0*/  IMAD R7, R8, UR6, R10.reuse ;  /* 0x0000000608077c24 */ /* 0x102fe4000f8e020a */
[----:B------:R-:W-:Y:S02]  /*05b0*/  IMAD.MOV R10, RZ, RZ, -R10 ;  /* 0x000000ffff0a7224 */ /* 0x000fe400078e0a0a */
[----:B------:R-:W-:Y:S02]  /*05c0*/  IMAD R7, R7, R2, R6 ;  /* 0x0000000207077224 */ /* 0x000fe400078e0206 */
[----:B------:R-:W-:-:S04]  /*05d0*/  IMAD R12, R3, R10, R12 ;  /* 0x0000000a030c7224 */ /* 0x000fc800078e020c */
[----:B------:R-:W-:Y:S02]  /*05e0*/  IMAD R7, R7, R3, R12 ;  /* 0x0000000307077224 */ /* 0x000fe400078e020c */
[----:B------:R-:W1:Y:S02]  /*05f0*/  LDC.64 R2, c[0x0][0x388] ;  /* 0x0000e200ff027b82 */ /* 0x000e640000000a00 */
[----:B0-----:R-:W-:-:S06]  /*0600*/  IMAD.WIDE R4, R7, 0x4, R4 ;  /* 0x0000000407047825 */ /* 0x001fcc00078e0204 */
[----:B---3--:R-:W2:Y:S01]  /*0610*/  LDG.E R5, desc[UR4][R4.64] ;  /* 0x0000000404057981 */ /* 0x008ea2000c1e1900 */
[----:B-1----:R-:W-:-:S05]  /*0620*/  IMAD.WIDE R2, R0, 0x4, R2 ;  /* 0x0000000400027825 */ /* 0x002fca00078e0202 */
[----:B--2---:R-:W-:Y:S01]  /*0630*/  STG.E desc[UR4][R2.64], R5 ;  /* 0x0000000502007986 */ /* 0x004fe2000c101904 */
[----:B------:R-:W-:Y:S05]  /*0640*/  EXIT ;  /* 0x000000000000794d */ /* 0x000fea0003800000 */
.L_x_1:
        /* <DEDUP_REMOVED lines=11> */
.L_x_58:


//--------------------- .text._Z15bias_add_kernelPfPKfii --------------------------
	.section	.text._Z15bias_add_kernelPfPKfii,"ax",@progbits
	.align	128
        .global         _Z15bias_add_kernelPfPKfii
        .type           _Z15bias_add_kernelPfPKfii,@function
        .size           _Z15bias_add_kernelPfPKfii,(.L_x_59 - _Z15bias_add_kernelPfPKfii)
        .other          _Z15bias_add_kernelPfPKfii,@"STO_CUDA_ENTRY STV_DEFAULT"
_Z15bias_add_kernelPfPKfii:
.text._Z15bias_add_kernelPfPKfii:
        /* <DEDUP_REMOVED lines=8> */
[----:B------:R-:W0:Y:S01]  /*0080*/  LDC R6, c[0x0][0x390] ;  /* 0x0000e400ff067b82 */ /* 0x000e220000000800 */
[----:B------:R-:W-:Y:S01]  /*0090*/  ISETP.GE.AND P2, PT, R7, RZ, PT ;  /* 0x000000ff0700720c */ /* 0x000fe20003f46270 */
[----:B------:R-:W1:Y:S01]  /*00a0*/  LDCU.64 UR4, c[0x0][0x358] ;  /* 0x00006b00ff0477ac */ /* 0x000e620008000a00 */
[----:B0-----:R-:W-:-:S04]  /*00b0*/  IABS R9, R6 ;  /* 0x0000000600097213 */ /* 0x001fc80000000000 */
[----:B------:R-:W0:Y:S08]  /*00c0*/  I2F.RP R0, R9 ;  /* 0x0000000900007306 */ /* 0x000e300000209400 */
[----:B0-----:R-:W0:Y:S02]  /*00d0*/  MUFU.RCP R0, R0 ;  /* 0x0000000000007308 */ /* 0x001e240000001000 */
[----:B0-----:R-:W-:-:S06]  /*00e0*/  IADD3 R2, PT, PT, R0, 0xffffffe, RZ ;  /* 0x0ffffffe00027810 */ /* 0x001fcc0007ffe0ff */
[----:B------:R0:W2:Y:S02]  /*00f0*/  F2I.FTZ.U32.TRUNC.NTZ R3, R2 ;  /* 0x0000000200037305 */ /* 0x0000a4000021f000 */
[----:B0-----:R-:W-:Y:S01]  /*0100*/  IMAD.MOV.U32 R2, RZ, RZ, RZ ;  /* 0x000000ffff027224 */ /* 0x001fe200078e00ff */
[----:B--2---:R-:W-:-:S05]  /*0110*/  IADD3 R4, PT, PT, RZ, -R3, RZ ;  /* 0x80000003ff047210 */ /* 0x004fca0007ffe0ff */
[----:B------:R-:W-:Y:S01]  /*0120*/  IMAD R5, R4, R9, RZ ;  /* 0x0000000904057224 */ /* 0x000fe200078e02ff */
[----:B------:R-:W-:-:S03]  /*0130*/  IABS R4, R7 ;  /* 0x0000000700047213 */ /* 0x000fc60000000000 */
[----:B------:R-:W-:-:S06]  /*0140*/  IMAD.HI.U32 R3, R3, R5, R2 ;  /* 0x0000000503037227 */ /* 0x000fcc00078e0002 */
[----:B------:R-:W-:-:S05]  /*0150*/  IMAD.HI.U32 R3, R3, R4, RZ ;  /* 0x0000000403037227 */ /* 0x000fca00078e00ff */
[----:B------:R-:W-:-:S05]  /*0160*/  IADD3 R3, PT, PT, -R3, RZ, RZ ;  /* 0x000000ff03037210 */ /* 0x000fca0007ffe1ff */
[C---:B------:R-:W-:Y:S02]  /*0170*/  IMAD R0, R9.reuse, R3, R4 ;  /* 0x0000000309007224 */ /* 0x040fe400078e0204 */
[----:B------:R-:W0:Y:S03]  /*0180*/  LDC.64 R2, c[0x0][0x388] ;  /* 0x0000e200ff027b82 */ /* 0x000e260000000a00 */
[----:B------:R-:W-:-:S05]  /*0190*/  ISETP.GT.U32.AND P0, PT, R9, R0, PT ;  /* 0x000000000900720c */ /* 0x000fca0003f04070 */
[----:B------:R-:W2:Y:S08]  /*01a0*/  LDC.64 R4, c[0x0][0x380] ;  /* 0x0000e000ff047b82 */ /* 0x000eb00000000a00 */
[----:B------:R-:W-:Y:S01]  /*01b0*/  @!P0 IMAD.IADD R0, R0, 0x1, -R9 ;  /* 0x0000000100008824 */ /* 0x000fe200078e0a09 */
[----:B------:R-:W-:-:S04]  /*01c0*/  ISETP.NE.AND P0, PT, R6, RZ, PT ;  /* 0x000000ff0600720c */ /* 0x000fc80003f05270 */
[----:B------:R-:W-:Y:S01]  /*01d0*/  ISETP.GT.U32.AND P1, PT, R9, R0, PT ;  /* 0x000000000900720c */ /* 0x000fe20003f24070 */
[----:B--2---:R-:W-:-:S12]  /*01e0*/  IMAD.WIDE R4, R7, 0x4, R4 ;  /* 0x0000000407047825 */ /* 0x004fd800078e0204 */
[----:B------:R-:W-:Y:S01]  /*01f0*/  @!P1 IADD3 R0, PT, PT, R0, -R9, RZ ;  /* 0x8000000900009210 */ /* 0x000fe20007ffe0ff */
[----:B-1----:R-:W2:Y:S04]  /*0200*/  LDG.E R7, desc[UR4][R4.64] ;  /* 0x0000000404077981 */ /* 0x002ea8000c1e1900 */
[----:B------:R-:W-:Y:S01]  /*0210*/  @!P2 IMAD.MOV R0, RZ, RZ, -R0 ;  /* 0x000000ffff00a224 */ /* 0x000fe200078e0a00 */
[----:B------:R-:W-:-:S05]  /*0220*/  @!P0 LOP3.LUT R0, RZ, R6, RZ, 0x33, !PT ;  /* 0x00000006ff008212 */ /* 0x000fca00078e33ff */
[----:B0-----:R-:W-:-:S06]  /*0230*/  IMAD.WIDE R2, R0, 0x4, R2 ;  /* 0x0000000400027825 */ /* 0x001fcc00078e0202 */
[----:B------:R-:W2:Y:S02]  /*0240*/  LDG.E R2, desc[UR4][R2.64] ;  /* 0x0000000402027981 */ /* 0x000ea4000c1e1900 */
[----:B--2---:R-:W-:-:S05]  /*0250*/  FADD R7, R2, R7 ;  /* 0x0000000702077221 */ /* 0x004fca0000000000 */
[----:B------:R-:W-:Y:S01]  /*0260*/  STG.E desc[UR4][R4.64], R7 ;  /* 0x0000000704007986 */ /* 0x000fe2000c101904 */
[----:B------:R-:W-:Y:S05]  /*0270*/  EXIT ;  /* 0x000000000000794d */ /* 0x000fea0003800000 */
.L_x_2:
        /* <DEDUP_REMOVED lines=16> */
.L_x_59:


//--------------------- .text._Z22softmax_lastdim_kernelPfii --------------------------
	.section	.text._Z22softmax_lastdim_kernelPfii,"ax",@progbits
	.align	128
        .global         _Z22softmax_lastdim_kernelPfii
        .type           _Z22softmax_lastdim_kernelPfii,@function
        .size           _Z22softmax_lastdim_kernelPfii,(.L_x_55 - _Z22softmax_lastdim_kernelPfii)
        .other          _Z22softmax_lastdim_kernelPfii,@"STO_CUDA_ENTRY STV_DEFAULT"
_Z22softmax_lastdim_kernelPfii:
.text._Z22softmax_lastdim_kernelPfii:
[----:B------:R-:W-:Y:S08]  /*0000*/  LDC R1, c[0x0][0x37c] ;  /* 0x0000df00ff017b82 */ /* 0x000ff00000000800 */
[----:B------:R-:W0:Y:S08]  /*0010*/  S2UR UR6, SR_CTAID.X ;  /* 0x00000000000679c3 */ /* 0x000e300000002500 */
[----:B------:R-:W0:Y:S02]  /*0020*/  LDC R0, c[0x0][0x388] ;  /* 0x0000e200ff007b82 */ /* 0x000e240000000800 */
[----:B0-----:R-:W-:-:S13]  /*0030*/  ISETP.LE.AND P0, PT, R0, UR6, PT ;  /* 0x0000000600007c0c */ /* 0x001fda000bf03270 */
[----:B------:R-:W-:Y:S05]  /*0040*/  @P0 EXIT ;  /* 0x000000000000094d */ /* 0x000fea0003800000 */
[----:B------:R-:W0:Y:S01]  /*0050*/  S2R R2, SR_TID.X ;  /* 0x0000000000027919 */ /* 0x000e220000002100 */
[----:B------:R-:W0:Y:S01]  /*0060*/  LDC R11, c[0x0][0x38c] ;  /* 0x0000e300ff0b7b82 */ /* 0x000e220000000800 */
[----:B------:R-:W1:Y:S01]  /*0070*/  LDCU.64 UR8, c[0x0][0x358] ;  /* 0x00006b00ff0877ac */ /* 0x000e620008000a00 */
[----:B------:R-:W-:Y:S01]  /*0080*/  BSSY.RECONVERGENT B0, `(.L_x_3) ;  /* 0x000000f000007945 */ /* 0x000fe20003800200 */
[----:B------:R-:W-:Y:S01]  /*0090*/  IMAD.MOV.U32 R9, RZ, RZ, -0xeb60d36 ;  /* 0xf149f2caff097424 */ /* 0x000fe200078e00ff */
[----:B0-----:R-:W-:-:S13]  /*00a0*/  ISETP.GE.AND P0, PT, R2, R11, PT ;  /* 0x0000000b0200720c */ /* 0x001fda0003f06270 */
[----:B-1----:R-:W-:Y:S05]  /*00b0*/  @P0 BRA `(.L_x_4) ;  /* 0x00000000002c0947 */ /* 0x002fea0003800000 */
[----:B------:R-:W0:Y:S01]  /*00c0*/  LDC R3, c[0x0][0x360] ;  /* 0x0000d800ff037b82 */ /* 0x000e220000000800 */
[----:B------:R-:W-:Y:S02]  /*00d0*/  IMAD.MOV.U32 R9, RZ, RZ, -0xeb60d36 ;  /* 0xf149f2caff097424 */ /* 0x000fe400078e00ff */
[----:B------:R-:W-:-:S05]  /*00e0*/  IMAD.MOV.U32 R0, RZ, RZ, R2 ;  /* 0x000000ffff007224 */ /* 0x000fca00078e0002 */
[----:B------:R-:W1:Y:S02]  /*00f0*/  LDC.64 R6, c[0x0][0x380] ;  /* 0x0000e000ff067b82 */ /* 0x000e640000000a00 */
.L_x_5:
[----:B------:R-:W-:-:S04]  /*0100*/  IMAD R5, R11, UR6, R0 ;  /* 0x000000060b057c24 */ /* 0x000fc8000f8e0200 */
[----:B-1----:R-:W-:-:S06]  /*0110*/  IMAD.WIDE R4, R5, 0x4, R6 ;  /* 0x0000000405047825 */ /* 0x002fcc00078e0206 */
[----:B------:R-:W2:Y:S01]  /*0120*/  LDG.E R4, desc[UR8][R4.64] ;  /* 0x0000000804047981 */ /* 0x000ea2000c1e1900 */
[----:B0-----:R-:W-:-:S05]  /*0130*/  IMAD.IADD R0, R3, 0x1, R0 ;  /* 0x0000000103007824 */ /* 0x001fca00078e0200 */
[----:B------:R-:W-:Y:S02]  /*0140*/  ISETP.GE.AND P0, PT, R0, R11, PT ;  /* 0x0000000b0000720c */ /* 0x000fe40003f06270 */
[----:B--2---:R-:W-:-:S11]  /*0150*/  FMNMX R9, R4, R9, !PT ;  /* 0x0000000904097209 */ /* 0x004fd60007800000 */
[----:B------:R-:W-:Y:S05]  /*0160*/  @!P0 BRA `(.L_x_5) ;  /* 0xfffffffc00e48947 */ /* 0x000fea000383ffff */
.L_x_4:
[----:B------:R-:W-:Y:S05]  /*0170*/  BSYNC.RECONVERGENT B0 ;  /* 0x0000000000007941 */ /* 0x000fea0003800200 */
.L_x_3:
[----:B------:R-:W0:Y:S01]  /*0180*/  S2UR UR5, SR_CgaCtaId ;  /* 0x00000000000579c3 */ /* 0x000e220000008800 */
[----:B------:R-:W-:Y:S01]  /*0190*/  UMOV UR4, 0x400 ;  /* 0x0000040000047882 */ /* 0x000fe20000000000 */
[----:B------:R-:W1:Y:S01]  /*01a0*/  LDCU UR7, c[0x0][0x360] ;  /* 0x00006c00ff0777ac */ /* 0x000e620008000800 */
[----:B------:R-:W-:-:S05]  /*01b0*/  IMAD.MOV.U32 R11, RZ, RZ, RZ ;  /* 0x000000ffff0b7224 */ /* 0x000fca00078e00ff */
[----:B------:R-:W2:Y:S01]  /*01c0*/  LDC R3, c[0x0][0x38c] ;  /* 0x0000e300ff037b82 */ /* 0x000ea20000000800 */
[----:B-1----:R-:W-:Y:S02]  /*01d0*/  UISETP.GE.U32.AND UP0, UPT, UR7, 0x2, UPT ;  /* 0x000000020700788c */ /* 0x002fe4000bf06070 */
[----:B0-----:R-:W-:-:S06]  /*01e0*/  ULEA UR4, UR5, UR4, 0x18 ;  /* 0x0000000405047291 */ /* 0x001fcc000f8ec0ff */
[C---:B------:R-:W-:Y:S02]  /*01f0*/  LEA R0, R2.reuse, UR4, 0x2 ;  /* 0x0000000402007c11 */ /* 0x040fe4000f8e10ff */
[----:B--2---:R-:W-:-:S03]  /*0200*/  ISETP.GE.AND P1, PT, R2, R3, PT ;  /* 0x000000030200720c */ /* 0x004fc60003f26270 */
[----:B------:R0:W-:Y:S01]  /*0210*/  STS [R0], R9 ;  /* 0x0000000900007388 */ /* 0x0001e20000000800 */
[----:B------:R-:W-:Y:S06]  /*0220*/  BAR.SYNC.DEFER_BLOCKING 0x0 ;  /* 0x0000000000007b1d */ /* 0x000fec0000010000 */
[----:B------:R-:W-:Y:S05]  /*0230*/  BRA.U !UP0, `(.L_x_6) ;  /* 0x0000000108307547 */ /* 0x000fea000b800000 */
[----:B------:R-:W-:-:S07]  /*0240*/  IMAD.U32 R4, RZ, RZ, UR7 ;  /* 0x00000007ff047e24 */ /* 0x000fce000f8e00ff */
.L_x_7:
[----:B------:R-:W-:-:S04]  /*0250*/  SHF.R.U32.HI R7, RZ, 0x1, R4 ;  /* 0x00000001ff077819 */ /* 0x000fc80000011604 */
[----:B------:R-:W-:-:S13]  /*0260*/  ISETP.GE.U32.AND P0, PT, R2, R7, PT ;  /* 0x000000070200720c */ /* 0x000fda0003f06070 */
[----:B------:R-:W-:Y:S01]  /*0270*/  @!P0 IMAD R6, R7, 0x4, R0 ;  /* 0x0000000407068824 */ /* 0x000fe200078e0200 */
[----:B------:R-:W-:Y:S05]  /*0280*/  @!P0 LDS R5, [R0] ;  /* 0x0000000000058984 */ /* 0x000fea0000000800 */
[----:B------:R-:W1:Y:S02]  /*0290*/  @!P0 LDS R6, [R6] ;  /* 0x0000000006068984 */ /* 0x000e640000000800 */
[----:B-1----:R-:W-:-:S05]  /*02a0*/  @!P0 FMNMX R5, R5, R6, !PT ;  /* 0x0000000605058209 */ /* 0x002fca0007800000 */
[----:B------:R1:W-:Y:S01]  /*02b0*/  @!P0 STS [R0], R5 ;  /* 0x0000000500008388 */ /* 0x0003e20000000800 */
[----:B------:R-:W-:Y:S01]  /*02c0*/  BAR.SYNC.DEFER_BLOCKING 0x0 ;  /* 0x0000000000007b1d */ /* 0x000fe20000010000 */
[----:B------:R-:W-:Y:S02]  /*02d0*/  ISETP.GT.U32.AND P0, PT, R4, 0x3, PT ;  /* 0x000000030400780c */ /* 0x000fe40003f04070 */
[----:B------:R-:W-:-:S11]  /*02e0*/  MOV R4, R7 ;  /* 0x0000000700047202 */ /* 0x000fd60000000f00 */
[----:B-1----:R-:W-:Y:S05]  /*02f0*/  @P0 BRA `(.L_x_7) ;  /* 0xfffffffc00d40947 */ /* 0x002fea000383ffff */
.L_x_6:
[----:B------:R-:W-:Y:S04]  /*0300*/  BSSY.RECONVERGENT B0, `(.L_x_8) ;  /* 0x000001c000007945 */ /* 0x000fe80003800200 */
[----:B------:R-:W-:Y:S05]  /*0310*/  @P1 BRA `(.L_x_9) ;  /* 0x0000000000681947 */ /* 0x000fea0003800000 */
[----:B------:R-:W1:Y:S01]  /*0320*/  S2UR UR5, SR_CgaCtaId ;  /* 0x00000000000579c3 */ /* 0x000e620000008800 */
[----:B------:R-:W-:Y:S01]  /*0330*/  UMOV UR4, 0x400 ;  /* 0x0000040000047882 */ /* 0x000fe20000000000 */
[----:B------:R-:W-:Y:S02]  /*0340*/  IMAD.MOV.U32 R11, RZ, RZ, RZ ;  /* 0x000000ffff0b7224 */ /* 0x000fe400078e00ff */
[----:B------:R-:W-:-:S04]  /*0350*/  IMAD.MOV.U32 R10, RZ, RZ, R2 ;  /* 0x000000ffff0a7224 */ /* 0x000fc800078e0002 */
[----:B------:R-:W2:Y:S01]  /*0360*/  LDC.64 R4, c[0x0][0x380] ;  /* 0x0000e000ff047b82 */ /* 0x000ea20000000a00 */
[----:B-1----:R-:W-:-:S09]  /*0370*/  ULEA UR4, UR5, UR4, 0x18 ;  /* 0x0000000405047291 */ /* 0x002fd2000f8ec0ff */
[----:B------:R-:W1:Y:S03]  /*0380*/  LDS R8, [UR4] ;  /* 0x00000004ff087984 */ /* 0x000e660008000800 */
.L_x_10:
[----:B---3--:R-:W-:-:S04]  /*0390*/  IMAD R7, R3, UR6, R10 ;  /* 0x0000000603077c24 */ /* 0x008fc8000f8e020a */
[----:B--2---:R-:W-:-:S05]  /*03a0*/  IMAD.WIDE R6, R7, 0x4, R4 ;  /* 0x0000000407067825 */ /* 0x004fca00078e0204 */
[----:B0-----:R-:W1:Y:S01]  /*03b0*/  LDG.E R9, desc[UR8][R6.64] ;  /* 0x0000000806097981 */ /* 0x001e62000c1e1900 */
[----:B------:R-:W-:Y:S02]  /*03c0*/  IMAD.MOV.U32 R12, RZ, RZ, 0x3bbb989d ;  /* 0x3bbb989dff0c7424 */ /* 0x000fe400078e00ff */
[----:B------:R-:W-:Y:S02]  /*03d0*/  IMAD.MOV.U32 R13, RZ, RZ, 0x437c0000 ;  /* 0x437c0000ff0d7424 */ /* 0x000fe400078e00ff */
[----:B------:R-:W-:-:S05]  /*03e0*/  VIADD R10, R10, UR7 ;  /* 0x000000070a0a7c36 */ /* 0x000fca0008000000 */
[----:B------:R-:W-:Y:S01]  /*03f0*/  ISETP.GE.AND P0, PT, R10, R3, PT ;  /* 0x000000030a00720c */ /* 0x000fe20003f06270 */
[----:B-1----:R-:W-:-:S04]  /*0400*/  FADD R9, -R8, R9 ;  /* 0x0000000908097221 */ /* 0x002fc80000000100 */
[----:B------:R-:W-:-:S04]  /*0410*/  FFMA.SAT R12, R9, R12, 0.5 ;  /* 0x3f000000090c7423 */ /* 0x000fc8000000200c */
[----:B------:R-:W-:-:S04]  /*0420*/  FFMA.RM R12, R12, R13, 12582913 ;  /* 0x4b4000010c0c7423 */ /* 0x000fc8000000400d */
[C---:B------:R-:W-:Y:S01]  /*0430*/  FADD R14, R12.reuse, -12583039 ;  /* 0xcb40007f0c0e7421 */ /* 0x040fe20000000000 */
[----:B------:R-:W-:-:S03]  /*0440*/  IMAD.SHL.U32 R12, R12, 0x800000, RZ ;  /* 0x008000000c0c7824 */ /* 0x000fc600078e00ff */
[----:B------:R-:W-:-:S04]  /*0450*/  FFMA R14, R9, 1.4426950216293334961, -R14 ;  /* 0x3fb8aa3b090e7823 */ /* 0x000fc8000000080e */
[----:B------:R-:W-:-:S04]  /*0460*/  FFMA R14, R9, 1.925963033500011079e-08, R14 ;  /* 0x32a57060090e7823 */ /* 0x000fc8000000000e */
[----:B------:R-:W0:Y:S02]  /*0470*/  MUFU.EX2 R9, R14 ;  /* 0x0000000e00097308 */ /* 0x000e240000000800 */
[----:B0-----:R-:W-:-:S04]  /*0480*/  FMUL R9, R12, R9 ;  /* 0x000000090c097220 */ /* 0x001fc80000400000 */
[----:B------:R-:W-:Y:S01]  /*0490*/  FADD R11, R9, R11 ;  /* 0x0000000b090b7221 */ /* 0x000fe20000000000 */
[----:B------:R3:W-:Y:S01]  /*04a0*/  STG.E desc[UR8][R6.64], R9 ;  /* 0x0000000906007986 */ /* 0x0007e2000c101908 */
[----:B------:R-:W-:Y:S05]  /*04b0*/  @!P0 BRA `(.L_x_10) ;  /* 0xfffffffc00b48947 */ /* 0x000fea000383ffff */
.L_x_9:
[----:B------:R-:W-:Y:S05]  /*04c0*/  BSYNC.RECONVERGENT B0 ;  /* 0x0000000000007941 */ /* 0x000fea0003800200 */
.L_x_8:
[----:B------:R1:W-:Y:S01]  /*04d0*/  STS [R0], R11 ;  /* 0x0000000b00007388 */ /* 0x0003e20000000800 */
[----:B------:R-:W-:Y:S01]  /*04e0*/  UISETP.GE.U32.AND UP0, UPT, UR7, 0x2, UPT ;  /* 0x000000020700788c */ /* 0x000fe2000bf06070 */
[----:B------:R-:W-:Y:S08]  /*04f0*/  BAR.SYNC.DEFER_BLOCKING 0x0 ;  /* 0x0000000000007b1d */ /* 0x000ff00000010000 */
[----:B-1----:R-:W-:Y:S05]  /*0500*/  BRA.U !UP0, `(.L_x_11) ;  /* 0x0000000108307547 */ /* 0x002fea000b800000 */
[----:B------:R-:W-:-:S07]  /*0510*/  MOV R3, UR7 ;  /* 0x0000000700037c02 */ /* 0x000fce0008000f00 */
.L_x_12:
[----:B---3--:R-:W-:-:S04]  /*0520*/  SHF.R.U32.HI R7, RZ, 0x1, R3 ;  /* 0x00000001ff077819 */ /* 0x008fc80000011603 */
[----:B------:R-:W-:-:S13]  /*0530*/  ISETP.GE.U32.AND P0, PT, R2, R7, PT ;  /* 0x000000070200720c */ /* 0x000fda0003f06070 */
[----:B------:R-:W-:Y:S01]  /*0540*/  @!P0 IMAD R4, R7, 0x4, R0 ;  /* 0x0000000407048824 */ /* 0x000fe200078e0200 */
[----:B------:R-:W-:Y:S05]  /*0550*/  @!P0 LDS R5, [R0] ;  /* 0x0000000000058984 */ /* 0x000fea0000000800 */
[----:B------:R-:W1:Y:S02]  /*0560*/  @!P0 LDS R4, [R4] ;  /* 0x0000000004048984 */ /* 0x000e640000000800 */
[----:B-1----:R-:W-:-:S05]  /*0570*/  @!P0 FADD R5, R4, R5 ;  /* 0x0000000504058221 */ /* 0x002fca0000000000 */
[----:B------:R1:W-:Y:S01]  /*0580*/  @!P0 STS [R0], R5 ;  /* 0x0000000500008388 */ /* 0x0003e20000000800 */
[----:B------:R-:W-:Y:S01]  /*0590*/  BAR.SYNC.DEFER_BLOCKING 0x0 ;  /* 0x0000000000007b1d */ /* 0x000fe20000010000 */
[----:B------:R-:W-:Y:S01]  /*05a0*/  ISETP.GT.U32.AND P0, PT, R3, 0x3, PT ;  /* 0x000000030300780c */ /* 0x000fe20003f04070 */
[----:B------:R-:W-:-:S12]  /*05b0*/  IMAD.MOV.U32 R3, RZ, RZ, R7 ;  /* 0x000000ffff037224 */ /* 0x000fd800078e0007 */
[----:B-1----:R-:W-:Y:S05]  /*05c0*/  @P0 BRA `(.L_x_12) ;  /* 0xfffffffc00d40947 */ /* 0x002fea000383ffff */
.L_x_11:
[----:B------:R-:W1:Y:S02]  /*05d0*/  LDCU UR4, c[0x0][0x38c] ;  /* 0x00007180ff0477ac */ /* 0x000e640008000800 */
[----:B-1----:R-:W-:-:S13]  /*05e0*/  ISETP.GE.AND P0, PT, R2, UR4, PT ;  /* 0x0000000402007c0c */ /* 0x002fda000bf06270 */
[----:B------:R-:W-:Y:S05]  /*05f0*/  @P0 EXIT ;  /* 0x000000000000094d */ /* 0x000fea0003800000 */
[----:B------:R-:W1:Y:S01]  /*0600*/  S2UR UR5, SR_CgaCtaId ;  /* 0x00000000000579c3 */ /* 0x000e620000008800 */
[----:B------:R-:W-:-:S07]  /*0610*/  UMOV UR4, 0x400 ;  /* 0x0000040000047882 */ /* 0x000fce0000000000 */
[----:B0--3--:R-:W0:Y:S08]  /*0620*/  LDC R9, c[0x0][0x38c] ;  /* 0x0000e300ff097b82 */ /* 0x009e300000000800 */
[----:B------:R-:W2:Y:S01]  /*0630*/  LDC.64 R4, c[0x0][0x380] ;  /* 0x0000e000ff047b82 */ /* 0x000ea20000000a00 */
[----:B-1----:R-:W-:-:S09]  /*0640*/  ULEA UR4, UR5, UR4, 0x18 ;  /* 0x0000000405047291 */ /* 0x002fd2000f8ec0ff */
[----:B------:R-:W1:Y:S02]  /*0650*/  LDS R3, [UR4] ;  /* 0x00000004ff037984 */ /* 0x000e640008000800 */
[----:B------:R-:W3:Y:S02]  /*0660*/  LDCU UR4, c[0x0][0x38c] ;  /* 0x00007180ff0477ac */ /* 0x000ee40008000800 */
.L_x_15:
[----:B0-----:R-:W-:-:S04]  /*0670*/  IMAD R7, R9, UR6, R2 ;  /* 0x0000000609077c24 */ /* 0x001fc8000f8e0202 */
[----:B--2---:R-:W-:-:S05]  /*0680*/  IMAD.WIDE R6, R7, 0x4, R4 ;  /* 0x0000000407067825 */ /* 0x004fca00078e0204 */
[----:B------:R-:W2:Y:S01]  /*0690*/  LDG.E R0, desc[UR8][R6.64] ;  /* 0x0000000806007981 */ /* 0x000ea2000c1e1900 */
[----:B-1----:R-:W0:Y:S01]  /*06a0*/  MUFU.RCP R8, R3 ;  /* 0x0000000300087308 */ /* 0x002e220000001000 */
[----:B------:R-:W-:Y:S01]  /*06b0*/  BSSY.RECONVERGENT B0, `(.L_x_13) ;  /* 0x000000b000007945 */ /* 0x000fe20003800200 */
[----:B0-----:R-:W-:-:S04]  /*06c0*/  FFMA R11, -R3, R8, 1 ;  /* 0x3f800000030b7423 */ /* 0x001fc80000000108 */
[----:B------:R-:W-:Y:S02]  /*06d0*/  FFMA R11, R8, R11, R8 ;  /* 0x0000000b080b7223 */ /* 0x000fe40000000008 */
[----:B--2---:R-:W0:Y:S02]  /*06e0*/  FCHK P0, R0, R3 ;  /* 0x0000000300007302 */ /* 0x004e240000000000 */
[----:B------:R-:W-:-:S04]  /*06f0*/  FFMA R8, R0, R11, RZ ;  /* 0x0000000b00087223 */ /* 0x000fc800000000ff */
[----:B------:R-:W-:-:S04]  /*0700*/  FFMA R10, -R3, R8, R0 ;  /* 0x00000008030a7223 */ /* 0x000fc80000000100 */
[----:B------:R-:W-:Y:S01]  /*0710*/  FFMA R11, R11, R10, R8 ;  /* 0x0000000a0b0b7223 */ /* 0x000fe20000000008 */
[----:B0-----:R-:W-:Y:S06]  /*0720*/  @!P0 BRA `(.L_x_14) ;  /* 0x00000000000c8947 */ /* 0x001fec0003800000 */
[----:B------:R-:W-:-:S07]  /*0730*/  MOV R8, 0x750 ;  /* 0x0000075000087802 */ /* 0x000fce0000000f00 */
[----:B---3--:R-:W-:Y:S05]  /*0740*/  CALL.REL.NOINC `($__internal_0_$__cuda_sm3x_div_rn_noftz_f32_slowpath) ;  /* 0x00000000001c7944 */ /* 0x008fea0003c00000 */
[----:B------:R-:W-:-:S07]  /*0750*/  IMAD.MOV.U32 R11, RZ, RZ, R0 ;  /* 0x000000ffff0b7224 */ /* 0x000fce00078e0000 */
.L_x_14:
[----:B---3--:R-:W-:Y:S05]  /*0760*/  BSYNC.RECONVERGENT B0 ;  /* 0x0000000000007941 */ /* 0x008fea0003800200 */
.L_x_13:
[----:B------:R4:W-:Y:S01]  /*0770*/  STG.E desc[UR8][R6.64], R11 ;  /* 0x0000000b06007986 */ /* 0x0009e2000c101908 */
[----:B------:R-:W-:-:S05]  /*0780*/  VIADD R2, R2, UR7 ;  /* 0x0000000702027c36 */ /* 0x000fca0008000000 */
[----:B------:R-:W-:-:S13]  /*0790*/  ISETP.GE.AND P0, PT, R2, UR4, PT ;  /* 0x0000000402007c0c */ /* 0x000fda000bf06270 */
[----:B----4-:R-:W-:Y:S05]  /*07a0*/  @!P0 BRA `(.L_x_15) ;  /* 0xfffffffc00b08947 */ /* 0x010fea000383ffff */
[----:B------:R-:W-:Y:S05]  /*07b0*/  EXIT ;  /* 0x000000000000794d */ /* 0x000fea0003800000 */
        .weak           $__internal_0_$__cuda_sm3x_div_rn_noftz_f32_slowpath
        .type           $__internal_0_$__cuda_sm3x_div_rn_noftz_f32_slowpath,@function
        .size           $__internal_0_$__cuda_sm3x_div_rn_noftz_f32_slowpath,(.L_x_55 - $__internal_0_$__cuda_sm3x_div_rn_noftz_f32_slowpath)
$__internal_0_$__cuda_sm3x_div_rn_noftz_f32_slowpath:
[--C-:B------:R-:W-:Y:S01]  /*07c0*/  SHF.R.U32.HI R11, RZ, 0x17, R3.reuse ;  /* 0x00000017ff0b7819 */ /* 0x100fe20000011603 */
[----:B------:R-:W-:Y:S01]  /*07d0*/  BSSY.RECONVERGENT B1, `(.L_x_16) ;  /* 0x0000064000017945 */ /* 0x000fe20003800200 */
[----:B------:R-:W-:Y:S01]  /*07e0*/  SHF.R.U32.HI R10, RZ, 0x17, R0 ;  /* 0x00000017ff0a7819 */ /* 0x000fe20000011600 */
[----:B------:R-:W-:Y:S01]  /*07f0*/  IMAD.MOV.U32 R13, RZ, RZ, R3 ;  /* 0x000000ffff0d7224 */ /* 0x000fe200078e0003 */
[----:B------:R-:W-:Y:S02]  /*0800*/  LOP3.LUT R11, R11, 0xff, RZ, 0xc0, !PT ;  /* 0x000000ff0b0b7812 */ /* 0x000fe400078ec0ff */
[----:B------:R-:W-:Y:S02]  /*0810*/  LOP3.LUT R16, R10, 0xff, RZ, 0xc0, !PT ;  /* 0x000000ff0a107812 */ /* 0x000fe400078ec0ff */
[----:B------:R-:W-:Y:S01]  /*0820*/  MOV R12, R0 ;  /* 0x00000000000c7202 */ /* 0x000fe20000000f00 */
[----:B------:R-:W-:Y:S02]  /*0830*/  VIADD R14, R11, 0xffffffff ;  /* 0xffffffff0b0e7836 */ /* 0x000fe40000000000 */
[----:B------:R-:W-:-:S03]  /*0840*/  VIADD R15, R16, 0xffffffff ;  /* 0xffffffff100f7836 */ /* 0x000fc60000000000 */
[----:B------:R-:W-:-:S04]  /*0850*/  ISETP.GT.U32.AND P0, PT, R14, 0xfd, PT ;  /* 0x000000fd0e00780c */ /* 0x000fc80003f04070 */
[----:B------:R-:W-:-:S13]  /*0860*/  ISETP.GT.U32.OR P0, PT, R15, 0xfd, P0 ;  /* 0x000000fd0f00780c */ /* 0x000fda0000704470 */
[----:B------:R-:W-:Y:S01]  /*0870*/  @!P0 IMAD.MOV.U32 R10, RZ, RZ, RZ ;  /* 0x000000ffff0a8224 */ /* 0x000fe200078e00ff */
[----:B------:R-:W-:Y:S06]  /*0880*/  @!P0 BRA `(.L_x_17) ;  /* 0x00000000005c8947 */ /* 0x000fec0003800000 */
[----:B------:R-:W-:Y:S02]  /*0890*/  FSETP.GTU.FTZ.AND P1, PT, |R3|, +INF , PT ;  /* 0x7f8000000300780b */ /* 0x000fe40003f3c200 */
[----:B------:R-:W-:-:S04]  /*08a0*/  FSETP.GTU.FTZ.AND P0, PT, |R0|, +INF , PT ;  /* 0x7f8000000000780b */ /* 0x000fc80003f1c200 */
[----:B------:R-:W-:-:S13]  /*08b0*/  PLOP3.LUT P0, PT, P0, P1, PT, 0xf8, 0x8f ;  /* 0x00000000008f781c */ /* 0x000fda0000703f70 */
[----:B------:R-:W-:Y:S05]  /*08c0*/  @P0 BRA `(.L_x_18) ;  /* 0x00000004004c0947 */ /* 0x000fea0003800000 */
[----:B------:R-:W-:-:S13]  /*08d0*/  LOP3.LUT P0, RZ, R13, 0x7fffffff, R12, 0xc8, !PT ;  /* 0x7fffffff0dff7812 */ /* 0x000fda000780c80c */
[----:B------:R-:W-:Y:S05]  /*08e0*/  @!P0 BRA `(.L_x_19) ;  /* 0x00000004003c8947 */ /* 0x000fea0003800000 */
[C---:B------:R-:W-:Y:S02]  /*08f0*/  FSETP.NEU.FTZ.AND P2, PT, |R0|.reuse, +INF , PT ;  /* 0x7f8000000000780b */ /* 0x040fe40003f5d200 */
[----:B------:R-:W-:Y:S02]  /*0900*/  FSETP.NEU.FTZ.AND P1, PT, |R3|, +INF , PT ;  /* 0x7f8000000300780b */ /* 0x000fe40003f3d200 */
[----:B------:R-:W-:-:S11]  /*0910*/  FSETP.NEU.FTZ.AND P0, PT, |R0|, +INF , PT ;  /* 0x7f8000000000780b */ /* 0x000fd60003f1d200 */
[----:B------:R-:W-:Y:S05]  /*0920*/  @!P1 BRA !P2, `(.L_x_19) ;  /* 0x00000004002c9947 */ /* 0x000fea0005000000 */
[----:B------:R-:W-:-:S04]  /*0930*/  LOP3.LUT P2, RZ, R12, 0x7fffffff, RZ, 0xc0, !PT ;  /* 0x7fffffff0cff7812 */ /* 0x000fc8000784c0ff */
[----:B------:R-:W-:-:S13]  /*0940*/  PLOP3.LUT P1, PT, P1, P2, PT, 0x2f, 0xf2 ;  /* 0x0000000000f2781c */ /* 0x000fda0000f24577 */
[----:B------:R-:W-:Y:S05]  /*0950*/  @P1 BRA `(.L_x_20) ;  /* 0x0000000400181947 */ /* 0x000fea0003800000 */
[----:B------:R-:W-:-:S04]  /*0960*/  LOP3.LUT P1, RZ, R13, 0x7fffffff, RZ, 0xc0, !PT ;  /* 0x7fffffff0dff7812 */ /* 0x000fc8000782c0ff */
[----:B------:R-:W-:-:S13]  /*0970*/  PLOP3.LUT P0, PT, P0, P1, PT, 0x2f, 0xf2 ;  /* 0x0000000000f2781c */ /* 0x000fda0000702577 */
[----:B------:R-:W-:Y:S05]  /*0980*/  @P0 BRA `(.L_x_21) ;  /* 0x0000000400000947 */ /* 0x000fea0003800000 */
[----:B------:R-:W-:Y:S02]  /*0990*/  ISETP.GE.AND P0, PT, R15, RZ, PT ;  /* 0x000000ff0f00720c */ /* 0x000fe40003f06270 */
[----:B------:R-:W-:-:S11]  /*09a0*/  ISETP.GE.AND P1, PT, R14, RZ, PT ;  /* 0x000000ff0e00720c */ /* 0x000fd60003f26270 */
[----:B------:R-:W-:Y:S02]  /*09b0*/  @P0 IMAD.MOV.U32 R10, RZ, RZ, RZ ;  /* 0x000000ffff0a0224 */ /* 0x000fe400078e00ff */
[----:B------:R-:W-:Y:S01]  /*09c0*/  @!P0 FFMA R12, R0, 1.84467440737095516160e+19, RZ ;  /* 0x5f800000000c8823 */ /* 0x000fe200000000ff */
[----:B------:R-:W-:Y:S02]  /*09d0*/  @!P0 IMAD.MOV.U32 R10, RZ, RZ, -0x40 ;  /* 0xffffffc0ff0a8424 */ /* 0x000fe400078e00ff */
[----:B------:R-:W-:Y:S02]  /*09e0*/  @!P1 FFMA R13, R3, 1.84467440737095516160e+19, RZ ;  /* 0x5f800000030d9823 */ /* 0x000fe400000000ff */
[----:B------:R-:W-:-:S07]  /*09f0*/  @!P1 VIADD R10, R10, 0x40 ;  /* 0x000000400a0a9836 */ /* 0x000fce0000000000 */
.L_x_17:
[----:B------:R-:W-:Y:S01]  /*0a00*/  LEA R0, R11, 0xc0800000, 0x17 ;  /* 0xc08000000b007811 */ /* 0x000fe200078eb8ff */
[----:B------:R-:W-:Y:S03]  /*0a10*/  BSSY.RECONVERGENT B2, `(.L_x_22) ;  /* 0x0000036000027945 */ /* 0x000fe60003800200 */
[----:B------:R-:W-:Y:S01]  /*0a20*/  IADD3 R14, PT, PT, -R0, R13, RZ ;  /* 0x0000000d000e7210 */ /* 0x000fe20007ffe1ff */
[----:B------:R-:W-:-:S03]  /*0a30*/  VIADD R13, R16, 0xffffff81 ;  /* 0xffffff81100d7836 */ /* 0x000fc60000000000 */
[----:B------:R-:W0:Y:S01]  /*0a40*/  MUFU.RCP R15, R14 ;  /* 0x0000000e000f7308 */ /* 0x000e220000001000 */
[----:B------:R-:W-:Y:S01]  /*0a50*/  FADD.FTZ R17, -R14, -RZ ;  /* 0x800000ff0e117221 */ /* 0x000fe20000010100 */
[C---:B------:R-:W-:Y:S01]  /*0a60*/  IMAD R0, R13.reuse, -0x800000, R12 ;  /* 0xff8000000d007824 */ /* 0x040fe200078e020c */
[----:B------:R-:W-:-:S05]  /*0a70*/  IADD3 R13, PT, PT, R13, 0x7f, -R11 ;  /* 0x0000007f0d0d7810 */ /* 0x000fca0007ffe80b */
[----:B------:R-:W-:Y:S02]  /*0a80*/  IMAD.IADD R13, R13, 0x1, R10 ;  /* 0x000000010d0d7824 */ /* 0x000fe400078e020a */
[----:B0-----:R-:W-:-:S04]  /*0a90*/  FFMA R16, R15, R17, 1 ;  /* 0x3f8000000f107423 */ /* 0x001fc80000000011 */
[----:B------:R-:W-:-:S04]  /*0aa0*/  FFMA R19, R15, R16, R15 ;  /* 0x000000100f137223 */ /* 0x000fc8000000000f */
[----:B------:R-:W-:-:S04]  /*0ab0*/  FFMA R12, R0, R19, RZ ;  /* 0x00000013000c7223 */ /* 0x000fc800000000ff */
[----:B------:R-:W-:-:S04]  /*0ac0*/  FFMA R15, R17, R12, R0 ;  /* 0x0000000c110f7223 */ /* 0x000fc80000000000 */
[----:B------:R-:W-:-:S04]  /*0ad0*/  FFMA R16, R19, R15, R12 ;  /* 0x0000000f13107223 */ /* 0x000fc8000000000c */
[----:B------:R-:W-:-:S04]  /*0ae0*/  FFMA R17, R17, R16, R0 ;  /* 0x0000001011117223 */ /* 0x000fc80000000000 */
[----:B------:R-:W-:-:S05]  /*0af0*/  FFMA R0, R19, R17, R16 ;  /* 0x0000001113007223 */ /* 0x000fca0000000010 */
[----:B------:R-:W-:-:S04]  /*0b00*/  SHF.R.U32.HI R11, RZ, 0x17, R0 ;  /* 0x00000017ff0b7819 */ /* 0x000fc80000011600 */
[----:B------:R-:W-:-:S05]  /*0b10*/  LOP3.LUT R11, R11, 0xff, RZ, 0xc0, !PT ;  /* 0x000000ff0b0b7812 */ /* 0x000fca00078ec0ff */
[----:B------:R-:W-:-:S04]  /*0b20*/  IMAD.IADD R14, R11, 0x1, R13 ;  /* 0x000000010b0e7824 */ /* 0x000fc800078e020d */
[----:B------:R-:W-:-:S05]  /*0b30*/  VIADD R10, R14, 0xffffffff ;  /* 0xffffffff0e0a7836 */ /* 0x000fca0000000000 */
[----:B------:R-:W-:-:S13]  /*0b40*/  ISETP.GE.U32.AND P0, PT, R10, 0xfe, PT ;  /* 0x000000fe0a00780c */ /* 0x000fda0003f06070 */
[----:B------:R-:W-:Y:S05]  /*0b50*/  @!P0 BRA `(.L_x_23) ;  /* 0x0000000000808947 */ /* 0x000fea0003800000 */
[----:B------:R-:W-:-:S13]  /*0b60*/  ISETP.GT.AND P0, PT, R14, 0xfe, PT ;  /* 0x000000fe0e00780c */ /* 0x000fda0003f04270 */
[----:B------:R-:W-:Y:S05]  /*0b70*/  @P0 BRA `(.L_x_24) ;  /* 0x00000000006c0947 */ /* 0x000fea0003800000 */
[----:B------:R-:W-:-:S13]  /*0b80*/  ISETP.GE.AND P0, PT, R14, 0x1, PT ;  /* 0x000000010e00780c */ /* 0x000fda0003f06270 */
[----:B------:R-:W-:Y:S05]  /*0b90*/  @P0 BRA `(.L_x_25) ;  /* 0x0000000000740947 */ /* 0x000fea0003800000 */
[----:B------:R-:W-:Y:S02]  /*0ba0*/  ISETP.GE.AND P0, PT, R14, -0x18, PT ;  /* 0xffffffe80e00780c */ /* 0x000fe40003f06270 */
[----:B------:R-:W-:-:S11]  /*0bb0*/  LOP3.LUT R0, R0, 0x80000000, RZ, 0xc0, !PT ;  /* 0x8000000000007812 */ /* 0x000fd600078ec0ff */
[----:B------:R-:W-:Y:S05]  /*0bc0*/  @!P0 BRA `(.L_x_25) ;  /* 0x0000000000688947 */ /* 0x000fea0003800000 */
[CCC-:B------:R-:W-:Y:S01]  /*0bd0*/  FFMA.RZ R10, R19.reuse, R17.reuse, R16.reuse ;  /* 0x00000011130a7223 */ /* 0x1c0fe2000000c010 */
[C---:B------:R-:W-:Y:S02]  /*0be0*/  VIADD R13, R14.reuse, 0x20 ;  /* 0x000000200e0d7836 */ /* 0x040fe40000000000 */
[CCC-:B------:R-:W-:Y:S01]  /*0bf0*/  FFMA.RM R11, R19.reuse, R17.reuse, R16.reuse ;  /* 0x00000011130b7223 */ /* 0x1c0fe20000004010 */
[----:B------:R-:W-:Y:S02]  /*0c00*/  ISETP.NE.AND P2, PT, R14, RZ, PT ;  /* 0x000000ff0e00720c */ /* 0x000fe40003f45270 */
[----:B------:R-:W-:Y:S01]  /*0c10*/  LOP3.LUT R12, R10, 0x7fffff, RZ, 0xc0, !PT ;  /* 0x007fffff0a0c7812 */ /* 0x000fe200078ec0ff */
[----:B------:R-:W-:Y:S01]  /*0c20*/  FFMA.RP R10, R19, R17, R16 ;  /* 0x00000011130a7223 */ /* 0x000fe20000008010 */
[----:B------:R-:W-:Y:S02]  /*0c30*/  ISETP.NE.AND P1, PT, R14, RZ, PT ;  /* 0x000000ff0e00720c */ /* 0x000fe40003f25270 */
[----:B------:R-:W-:-:S02]  /*0c40*/  LOP3.LUT R12, R12, 0x800000, RZ, 0xfc, !PT ;  /* 0x008000000c0c7812 */ /* 0x000fc400078efcff */
[----:B------:R-:W-:Y:S02]  /*0c50*/  IADD3 R14, PT, PT, -R14, RZ, RZ ;  /* 0x000000ff0e0e7210 */ /* 0x000fe40007ffe1ff */
[----:B------:R-:W-:Y:S02]  /*0c60*/  SHF.L.U32 R13, R12, R13, RZ ;  /* 0x0000000d0c0d7219 */ /* 0x000fe400000006ff */
[----:B------:R-:W-:Y:S02]  /*0c70*/  FSETP.NEU.FTZ.AND P0, PT, R10, R11, PT ;  /* 0x0000000b0a00720b */ /* 0x000fe40003f1d000 */
[----:B------:R-:W-:Y:S02]  /*0c80*/  SEL R11, R14, RZ, P2 ;  /* 0x000000ff0e0b7207 */ /* 0x000fe40001000000 */
[----:B------:R-:W-:Y:S02]  /*0c90*/  ISETP.NE.AND P1, PT, R13, RZ, P1 ;  /* 0x000000ff0d00720c */ /* 0x000fe40000f25270 */
[----:B------:R-:W-:-:S02]  /*0ca0*/  SHF.R.U32.HI R11, RZ, R11, R12 ;  /* 0x0000000bff0b7219 */ /* 0x000fc4000001160c */
[----:B------:R-:W-:Y:S02]  /*0cb0*/  PLOP3.LUT P0, PT, P0, P1, PT, 0xf8, 0x8f ;  /* 0x00000000008f781c */ /* 0x000fe40000703f70 */
[----:B------:R-:W-:Y:S02]  /*0cc0*/  SHF.R.U32.HI R13, RZ, 0x1, R11 ;  /* 0x00000001ff0d7819 */ /* 0x000fe4000001160b */
[----:B------:R-:W-:-:S04]  /*0cd0*/  SEL R10, RZ, 0x1, !P0 ;  /* 0x00000001ff0a7807 */ /* 0x000fc80004000000 */
[----:B------:R-:W-:-:S04]  /*0ce0*/  LOP3.LUT R10, R10, 0x1, R13, 0xf8, !PT ;  /* 0x000000010a0a7812 */ /* 0x000fc800078ef80d */
[----:B------:R-:W-:-:S05]  /*0cf0*/  LOP3.LUT R10, R10, R11, RZ, 0xc0, !PT ;  /* 0x0000000b0a0a7212 */ /* 0x000fca00078ec0ff */
[----:B------:R-:W-:-:S05]  /*0d00*/  IMAD.IADD R13, R13, 0x1, R10 ;  /* 0x000000010d0d7824 */ /* 0x000fca00078e020a */
[----:B------:R-:W-:Y:S01]  /*0d10*/  LOP3.LUT R0, R13, R0, RZ, 0xfc, !PT ;  /* 0x000000000d007212 */ /* 0x000fe200078efcff */
[----:B------:R-:W-:Y:S06]  /*0d20*/  BRA `(.L_x_25) ;  /* 0x0000000000107947 */ /* 0x000fec0003800000 */
.L_x_24:
[----:B------:R-:W-:-:S04]  /*0d30*/  LOP3.LUT R0, R0, 0x80000000, RZ, 0xc0, !PT ;  /* 0x8000000000007812 */ /* 0x000fc800078ec0ff */
[----:B------:R-:W-:Y:S01]  /*0d40*/  LOP3.LUT R0, R0, 0x7f800000, RZ, 0xfc, !PT ;  /* 0x7f80000000007812 */ /* 0x000fe200078efcff */
[----:B------:R-:W-:Y:S06]  /*0d50*/  BRA `(.L_x_25) ;  /* 0x0000000000047947 */ /* 0x000fec0003800000 */
.L_x_23:
[----:B------:R-:W-:-:S07]  /*0d60*/  IMAD R0, R13, 0x800000, R0 ;  /* 0x008000000d007824 */ /* 0x000fce00078e0200 */
.L_x_25:
[----:B------:R-:W-:Y:S05]  /*0d70*/  BSYNC.RECONVERGENT B2 ;  /* 0x0000000000027941 */ /* 0x000fea0003800200 */
.L_x_22:
[----:B------:R-:W-:Y:S05]  /*0d80*/  BRA `(.L_x_26) ;  /* 0x0000000000207947 */ /* 0x000fea0003800000 */
.L_x_21:
[----:B------:R-:W-:-:S04]  /*0d90*/  LOP3.LUT R0, R13, 0x80000000, R12, 0x48, !PT ;  /* 0x800000000d007812 */ /* 0x000fc800078e480c */
[----:B------:R-:W-:Y:S01]  /*0da0*/  LOP3.LUT R0, R0, 0x7f800000, RZ, 0xfc, !PT ;  /* 0x7f80000000007812 */ /* 0x000fe200078efcff */
[----:B------:R-:W-:Y:S06]  /*0db0*/  BRA `(.L_x_26) ;  /* 0x0000000000147947 */ /* 0x000fec0003800000 */
.L_x_20:
[----:B------:R-:W-:Y:S01]  /*0dc0*/  LOP3.LUT R0, R13, 0x80000000, R12, 0x48, !PT ;  /* 0x800000000d007812 */ /* 0x000fe200078e480c */
[----:B------:R-:W-:Y:S06]  /*0dd0*/  BRA `(.L_x_26) ;  /* 0x00000000000c7947 */ /* 0x000fec0003800000 */
.L_x_19:
[----:B------:R-:W0:Y:S01]  /*0de0*/  MUFU.RSQ R0, -QNAN ;  /* 0xffc0000000007908 */ /* 0x000e220000001400 */
[----:B------:R-:W-:Y:S05]  /*0df0*/  BRA `(.L_x_26) ;  /* 0x0000000000047947 */ /* 0x000fea0003800000 */
.L_x_18:
[----:B------:R-:W-:-:S07]  /*0e00*/  FADD.FTZ R0, R0, R3 ;  /* 0x0000000300007221 */ /* 0x000fce0000010000 */
.L_x_26:
[----:B------:R-:W-:Y:S05]  /*0e10*/  BSYNC.RECONVERGENT B1 ;  /* 0x0000000000017941 */ /* 0x000fea0003800200 */
.L_x_16:
[----:B------:R-:W-:Y:S02]  /*0e20*/  IMAD.MOV.U32 R10, RZ, RZ, R8 ;  /* 0x000000ffff0a7224 */ /* 0x000fe400078e0008 */
[----:B------:R-:W-:-:S04]  /*0e30*/  IMAD.MOV.U32 R11, RZ, RZ, 0x0 ;  /* 0x00000000ff0b7424 */ /* 0x000fc800078e00ff */
[----:B0-----:R-:W-:Y:S05]  /*0e40*/  RET.REL.NODEC R10 `(_Z22softmax_lastdim_kernelPfii) ;  /* 0xfffffff00a6c7950 */ /* 0x001fea0003c3ffff */
.L_x_27:
        /* <DEDUP_REMOVED lines=11> */
.L_x_55:


//--------------------- .text._Z17layer_norm_kernelPKfS0_S0_Pfiif --------------------------
	.section	.text._Z17layer_norm_kernelPKfS0_S0_Pfiif,"ax",@progbits
	.align	128
        .global         _Z17layer_norm_kernelPKfS0_S0_Pfiif
        .type           _Z17layer_norm_kernelPKfS0_S0_Pfiif,@function
        .size           _Z17layer_norm_kernelPKfS0_S0_Pfiif,(.L_x_56 - _Z17layer_norm_kernelPKfS0_S0_Pfiif)
        .other          _Z17layer_norm_kernelPKfS0_S0_Pfiif,@"STO_CUDA_ENTRY STV_DEFAULT"
_Z17layer_norm_kernelPKfS0_S0_Pfiif:
.text._Z17layer_norm_kernelPKfS0_S0_Pfiif:
        /* <DEDUP_REMOVED lines=9> */
[----:B------:R-:W-:Y:S01]  /*0090*/  IMAD.MOV.U32 R9, RZ, RZ, RZ ;  /* 0x000000ffff097224 */ /* 0x000fe200078e00ff */
[----:B0-----:R-:W-:-:S13]  /*00a0*/  ISETP.GE.AND P0, PT, R5, R13, PT ;  /* 0x0000000d0500720c */ /* 0x001fda0003f06270 */
[----:B-1----:R-:W-:Y:S05]  /*00b0*/  @P0 BRA `(.L_x_29) ;  /* 0x00000000002c0947 */ /* 0x002fea0003800000 */
[----:B------:R-:W0:Y:S01]  /*00c0*/  LDC R11, c[0x0][0x360] ;  /* 0x0000d800ff0b7b82 */ /* 0x000e220000000800 */
[----:B------:R-:W-:Y:S01]  /*00d0*/  IMAD.MOV.U32 R9, RZ, RZ, RZ ;  /* 0x000000ffff097224 */ /* 0x000fe200078e00ff */
[----:B------:R-:W-:-:S06]  /*00e0*/  MOV R0, R5 ;  /* 0x0000000500007202 */ /* 0x000fcc0000000f00 */
[----:B------:R-:W1:Y:S02]  /*00f0*/  LDC.64 R6, c[0x0][0x380] ;  /* 0x0000e000ff067b82 */ /* 0x000e640000000a00 */
.L_x_30:
[----:B------:R-:W-:-:S04]  /*0100*/  IMAD R3, R13, UR6, R0 ;  /* 0x000000060d037c24 */ /* 0x000fc8000f8e0200 */
[----:B-1----:R-:W-:-:S06]  /*0110*/  IMAD.WIDE R2, R3, 0x4, R6 ;  /* 0x0000000403027825 */ /* 0x002fcc00078e0206 */
[----:B------:R-:W2:Y:S01]  /*0120*/  LDG.E R2, desc[UR8][R2.64] ;  /* 0x0000000802027981 */ /* 0x000ea2000c1e1900 */
[----:B0-----:R-:W-:-:S05]  /*0130*/  IMAD.IADD R0, R11, 0x1, R0 ;  /* 0x000000010b007824 */ /* 0x001fca00078e0200 */
[----:B------:R-:W-:Y:S01]  /*0140*/  ISETP.GE.AND P0, PT, R0, R13, PT ;  /* 0x0000000d0000720c */ /* 0x000fe20003f06270 */
[----:B--2---:R-:W-:-:S12]  /*0150*/  FADD R9, R2, R9 ;  /* 0x0000000902097221 */ /* 0x004fd80000000000 */
[----:B------:R-:W-:Y:S05]  /*0160*/  @!P0 BRA `(.L_x_30) ;  /* 0xfffffffc00e48947 */ /* 0x000fea000383ffff */
.L_x_29:
[----:B------:R-:W-:Y:S05]  /*0170*/  BSYNC.RECONVERGENT B0 ;  /* 0x0000000000007941 */ /* 0x000fea0003800200 */
.L_x_28:
[----:B------:R-:W0:Y:S01]  /*0180*/  S2UR UR5, SR_CgaCtaId ;  /* 0x00000000000579c3 */ /* 0x000e220000008800 */
[----:B------:R-:W-:Y:S01]  /*0190*/  UMOV UR4, 0x400 ;  /* 0x0000040000047882 */ /* 0x000fe20000000000 */
[----:B------:R-:W1:Y:S02]  /*01a0*/  LDCU UR7, c[0x0][0x360] ;  /* 0x00006c00ff0777ac */ /* 0x000e640008000800 */
[----:B-1----:R-:W-:Y:S02]  /*01b0*/  UISETP.GE.U32.AND UP0, UPT, UR7, 0x2, UPT ;  /* 0x000000020700788c */ /* 0x002fe4000bf06070 */
[----:B0-----:R-:W-:-:S06]  /*01c0*/  ULEA UR4, UR5, UR4, 0x18 ;  /* 0x0000000405047291 */ /* 0x001fcc000f8ec0ff */
[----:B------:R-:W-:-:S05]  /*01d0*/  LEA R2, R5, UR4, 0x2 ;  /* 0x0000000405027c11 */ /* 0x000fca000f8e10ff */
[----:B------:R0:W-:Y:S01]  /*01e0*/  STS [R2], R9 ;  /* 0x0000000902007388 */ /* 0x0001e20000000800 */
[----:B------:R-:W-:Y:S06]  /*01f0*/  BAR.SYNC.DEFER_BLOCKING 0x0 ;  /* 0x0000000000007b1d */ /* 0x000fec0000010000 */
[----:B------:R-:W-:Y:S05]  /*0200*/  BRA.U !UP0, `(.L_x_31) ;  /* 0x0000000108307547 */ /* 0x000fea000b800000 */
[----:B------:R-:W-:-:S07]  /*0210*/  IMAD.U32 R0, RZ, RZ, UR7 ;  /* 0x00000007ff007e24 */ /* 0x000fce000f8e00ff */
.L_x_32:
[----:B------:R-:W-:-:S04]  /*0220*/  SHF.R.U32.HI R6, RZ, 0x1, R0 ;  /* 0x00000001ff067819 */ /* 0x000fc80000011600 */
[----:B------:R-:W-:-:S13]  /*0230*/  ISETP.GE.U32.AND P0, PT, R5, R6, PT ;  /* 0x000000060500720c */ /* 0x000fda0003f06070 */
[----:B------:R-:W-:Y:S01]  /*0240*/  @!P0 LEA R3, R6, R2, 0x2 ;  /* 0x0000000206038211 */ /* 0x000fe200078e10ff */
        /* <DEDUP_REMOVED lines=8> */
.L_x_31:
[----:B------:R-:W1:Y:S01]  /*02d0*/  S2UR UR5, SR_CgaCtaId ;  /* 0x00000000000579c3 */ /* 0x000e620000008800 */
[----:B------:R-:W-:Y:S02]  /*02e0*/  UMOV UR4, 0x400 ;  /* 0x0000040000047882 */ /* 0x000fe40000000000 */
[----:B-1----:R-:W-:Y:S01]  /*02f0*/  ULEA UR4, UR5, UR4, 0x18 ;  /* 0x0000000405047291 */ /* 0x002fe2000f8ec0ff */
[----:B------:R-:W1:Y:S08]  /*0300*/  LDCU UR5, c[0x0][0x3a4] ;  /* 0x00007480ff0577ac */ /* 0x000e700008000800 */
[----:B------:R-:W2:Y:S01]  /*0310*/  LDS R0, [UR4] ;  /* 0x00000004ff007984 */ /* 0x000ea20008000800 */
[----:B-1----:R-:W-:-:S02]  /*0320*/  I2FP.F32.S32 R3, UR5 ;  /* 0x0000000500037c45 */ /* 0x002fc40008201400 */
[----:B------:R-:W-:Y:S02]  /*0330*/  ISETP.GE.AND P2, PT, R5, UR5, PT ;  /* 0x0000000505007c0c */ /* 0x000fe4000bf46270 */
[----:B------:R-:W1:Y:S02]  /*0340*/  MUFU.RCP R4, R3 ;  /* 0x0000000300047308 */ /* 0x000e640000001000 */
[----:B-1----:R-:W-:-:S04]  /*0350*/  FFMA R7, -R3, R4, 1 ;  /* 0x3f80000003077423 */ /* 0x002fc80000000104 */
[----:B------:R-:W-:Y:S02]  /*0360*/  FFMA R7, R4, R7, R4 ;  /* 0x0000000704077223 */ /* 0x000fe40000000004 */
[----:B--2---:R-:W1:Y:S02]  /*0370*/  FCHK P0, R0, R3 ;  /* 0x0000000300007302 */ /* 0x004e640000000000 */
[----:B------:R-:W-:-:S04]  /*0380*/  FFMA R4, R0, R7, RZ ;  /* 0x0000000700047223 */ /* 0x000fc800000000ff */
[----:B------:R-:W-:-:S04]  /*0390*/  FFMA R6, -R3, R4, R0 ;  /* 0x0000000403067223 */ /* 0x000fc80000000100 */
[----:B------:R-:W-:Y:S01]  /*03a0*/  FFMA R4, R7, R6, R4 ;  /* 0x0000000607047223 */ /* 0x000fe20000000004 */
[----:B-1----:R-:W-:Y:S06]  /*03b0*/  @!P0 BRA `(.L_x_33) ;  /* 0x00000000000c8947 */ /* 0x002fec0003800000 */
[----:B------:R-:W-:-:S07]  /*03c0*/  MOV R6, 0x3e0 ;  /* 0x000003e000067802 */ /* 0x000fce0000000f00 */
[----:B0-----:R-:W-:Y:S05]  /*03d0*/  CALL.REL.NOINC `($__internal_1_$__cuda_sm3x_div_rn_noftz_f32_slowpath) ;  /* 0x00000008002c7944 */ /* 0x001fea0003c00000 */
[----:B------:R-:W-:-:S07]  /*03e0*/  IMAD.MOV.U32 R4, RZ, RZ, R0 ;  /* 0x000000ffff047224 */ /* 0x000fce00078e0000 */
.L_x_33:
[----:B------:R-:W-:Y:S01]  /*03f0*/  BSSY.RECONVERGENT B0, `(.L_x_34) ;  /* 0x000000f000007945 */ /* 0x000fe20003800200 */
[----:B------:R-:W-:-:S03]  /*0400*/  HFMA2 R11, -RZ, RZ, 0, 0 ;  /* 0x00000000ff0b7431 */ /* 0x000fc600000001ff */
[----:B------:R-:W-:Y:S05]  /*0410*/  @P2 BRA `(.L_x_35) ;  /* 0x0000000000302947 */ /* 0x000fea0003800000 */
[----:B------:R-:W1:Y:S01]  /*0420*/  LDC R13, c[0x0][0x3a4] ;  /* 0x0000e900ff0d7b82 */ /* 0x000e620000000800 */
[----:B------:R-:W-:Y:S01]  /*0430*/  IMAD.MOV.U32 R11, RZ, RZ, RZ ;  /* 0x000000ffff0b7224 */ /* 0x000fe200078e00ff */
[----:B------:R-:W-:-:S06]  /*0440*/  MOV R0, R5 ;  /* 0x0000000500007202 */ /* 0x000fcc0000000f00 */
[----:B0-----:R-:W0:Y:S02]  /*0450*/  LDC.64 R8, c[0x0][0x380] ;  /* 0x0000e000ff087b82 */ /* 0x001e240000000a00 */
.L_x_36:
[----:B-1----:R-:W-:-:S04]  /*0460*/  IMAD R7, R13, UR6, R0 ;  /* 0x000000060d077c24 */ /* 0x002fc8000f8e0200 */
[----:B0-----:R-:W-:-:S06]  /*0470*/  IMAD.WIDE R6, R7, 0x4, R8 ;  /* 0x0000000407067825 */ /* 0x001fcc00078e0208 */
[----:B------:R-:W2:Y:S01]  /*0480*/  LDG.E R7, desc[UR8][R6.64] ;  /* 0x0000000806077981 */ /* 0x000ea2000c1e1900 */
[----:B------:R-:W-:-:S05]  /*0490*/  VIADD R0, R0, UR7 ;  /* 0x0000000700007c36 */ /* 0x000fca0008000000 */
[----:B------:R-:W-:Y:S01]  /*04a0*/  ISETP.GE.AND P0, PT, R0, R13, PT ;  /* 0x0000000d0000720c */ /* 0x000fe20003f06270 */
[----:B--2---:R-:W-:-:S04]  /*04b0*/  FADD R10, R7, -R4 ;  /* 0x80000004070a7221 */ /* 0x004fc80000000000 */
[----:B------:R-:W-:-:S08]  /*04c0*/  FFMA R11, R10, R10, R11 ;  /* 0x0000000a0a0b7223 */ /* 0x000fd0000000000b */
[----:B------:R-:W-:Y:S05]  /*04d0*/  @!P0 BRA `(.L_x_36) ;  /* 0xfffffffc00e08947 */ /* 0x000fea000383ffff */
.L_x_35:
[----:B------:R-:W-:Y:S05]  /*04e0*/  BSYNC.RECONVERGENT B0 ;  /* 0x0000000000007941 */ /* 0x000fea0003800200 */
.L_x_34:
[----:B------:R1:W-:Y:S01]  /*04f0*/  STS [R2], R11 ;  /* 0x0000000b02007388 */ /* 0x0003e20000000800 */
[----:B------:R-:W-:Y:S01]  /*0500*/  UISETP.GE.U32.AND UP0, UPT, UR7, 0x2, UPT ;  /* 0x000000020700788c */ /* 0x000fe2000bf06070 */
[----:B------:R-:W-:Y:S08]  /*0510*/  BAR.SYNC.DEFER_BLOCKING 0x0 ;  /* 0x0000000000007b1d */ /* 0x000ff00000010000 */
[----:B-1----:R-:W-:Y:S05]  /*0520*/  BRA.U !UP0, `(.L_x_37) ;  /* 0x0000000108307547 */ /* 0x002fea000b800000 */
[----:B------:R-:W-:-:S07]  /*0530*/  MOV R0, UR7 ;  /* 0x0000000700007c02 */ /* 0x000fce0008000f00 */
.L_x_38:
[----:B------:R-:W-:-:S04]  /*0540*/  SHF.R.U32.HI R8, RZ, 0x1, R0 ;  /* 0x00000001ff087819 */ /* 0x000fc80000011600 */
[----:B------:R-:W-:-:S13]  /*0550*/  ISETP.GE.U32.AND P0, PT, R5, R8, PT ;  /* 0x000000080500720c */ /* 0x000fda0003f06070 */
[----:B------:R-:W-:Y:S01]  /*0560*/  @!P0 IMAD R6, R8, 0x4, R2 ;  /* 0x0000000408068824 */ /* 0x000fe200078e0202 */
[----:B------:R-:W-:Y:S05]  /*0570*/  @!P0 LDS R7, [R2] ;  /* 0x0000000002078984 */ /* 0x000fea0000000800 */
[----:B------:R-:W1:Y:S02]  /*0580*/  @!P0 LDS R6, [R6] ;  /* 0x0000000006068984 */ /* 0x000e640000000800 */
[----:B-1----:R-:W-:-:S05]  /*0590*/  @!P0 FADD R7, R6, R7 ;  /* 0x0000000706078221 */ /* 0x002fca0000000000 */
[----:B------:R1:W-:Y:S01]  /*05a0*/  @!P0 STS [R2], R7 ;  /* 0x0000000702008388 */ /* 0x0003e20000000800 */
[----:B------:R-:W-:Y:S01]  /*05b0*/  BAR.SYNC.DEFER_BLOCKING 0x0 ;  /* 0x0000000000007b1d */ /* 0x000fe20000010000 */
[----:B------:R-:W-:Y:S02]  /*05c0*/  ISETP.GT.U32.AND P0, PT, R0, 0x3, PT ;  /* 0x000000030000780c */ /* 0x000fe40003f04070 */
[----:B------:R-:W-:-:S11]  /*05d0*/  MOV R0, R8 ;  /* 0x0000000800007202 */ /* 0x000fd60000000f00 */
[----:B-1----:R-:W-:Y:S05]  /*05e0*/  @P0 BRA `(.L_x_38) ;  /* 0xfffffffc00d40947 */ /* 0x002fea000383ffff */
.L_x_37:
[----:B------:R-:W1:Y:S01]  /*05f0*/  S2UR UR5, SR_CgaCtaId ;  /* 0x00000000000579c3 */ /* 0x000e620000008800 */
[----:B------:R-:W-:Y:S01]  /*0600*/  UMOV UR4, 0x400 ;  /* 0x0000040000047882 */ /* 0x000fe20000000000 */
[----:B------:R-:W2:Y:S02]  /*0610*/  MUFU.RCP R0, R3 ;  /* 0x0000000300007308 */ /* 0x000ea40000001000 */
[----:B--2---:R-:W-:-:S04]  /*0620*/  FFMA R7, -R3, R0, 1 ;  /* 0x3f80000003077423 */ /* 0x004fc80000000100 */
[----:B------:R-:W-:Y:S01]  /*0630*/  FFMA R0, R0, R7, R0 ;  /* 0x0000000700007223 */ /* 0x000fe20000000000 */
[----:B-1----:R-:W-:-:S09]  /*0640*/  ULEA UR4, UR5, UR4, 0x18 ;  /* 0x0000000405047291 */ /* 0x002fd2000f8ec0ff */
[----:B0-----:R-:W0:Y:S02]  /*0650*/  LDS R2, [UR4] ;  /* 0x00000004ff027984 */ /* 0x001e240008000800 */
[----:B------:R-:W1:Y:S02]  /*0660*/  LDCU UR4, c[0x0][0x3a4] ;  /* 0x00007480ff0477ac */ /* 0x000e640008000800 */
[----:B-1----:R-:W-:Y:S01]  /*0670*/  ISETP.GE.AND P2, PT, R5, UR4, PT ;  /* 0x0000000405007c0c */ /* 0x002fe2000bf46270 */
[----:B0-----:R-:W0:Y:S01]  /*0680*/  FCHK P0, R2, R3 ;  /* 0x0000000302007302 */ /* 0x001e220000000000 */
[----:B------:R-:W-:-:S04]  /*0690*/  FFMA R7, R0, R2, RZ ;  /* 0x0000000200077223 */ /* 0x000fc800000000ff */
[----:B------:R-:W-:-:S04]  /*06a0*/  FFMA R6, -R3, R7, R2 ;  /* 0x0000000703067223 */ /* 0x000fc80000000102 */
[----:B------:R-:W-:Y:S01]  /*06b0*/  FFMA R0, R0, R6, R7 ;  /* 0x0000000600007223 */ /* 0x000fe20000000007 */
[----:B0-----:R-:W-:Y:S06]  /*06c0*/  @!P0 BRA `(.L_x_39) ;  /* 0x00000000000c8947 */ /* 0x001fec0003800000 */
[----:B------:R-:W-:Y:S01]  /*06d0*/  IMAD.MOV.U32 R0, RZ, RZ, R2 ;  /* 0x000000ffff007224 */ /* 0x000fe200078e0002 */
[----:B------:R-:W-:-:S07]  /*06e0*/  MOV R6, 0x700 ;  /* 0x0000070000067802 */ /* 0x000fce0000000f00 */
[----:B------:R-:W-:Y:S05]  /*06f0*/  CALL.REL.NOINC `($__internal_1_$__cuda_sm3x_div_rn_noftz_f32_slowpath) ;  /* 0x0000000400647944 */ /* 0x000fea0003c00000 */
.L_x_39:
[----:B------:R-:W0:Y:S02]  /*0700*/  LDCU UR4, c[0x0][0x3a8] ;  /* 0x00007500ff0477ac */ /* 0x000e240008000800 */
[----:B0-----:R-:W-:-:S05]  /*0710*/  FADD R2, R0, UR4 ;  /* 0x0000000400027e21 */ /* 0x001fca0008000000 */
[----:B------:R-:W-:Y:S01]  /*0720*/  FSETP.GEU.AND P0, PT, |R2|, 1.175494350822287508e-38, PT ;  /* 0x008000000200780b */ /* 0x000fe20003f0e200 */
[----:B------:R-:W-:-:S12]  /*0730*/  @P2 EXIT ;  /* 0x000000000000294d */ /* 0x000fd80003800000 */
[----:B------:R-:W0:Y:S01]  /*0740*/  LDCU.64 UR4, c[0x0][0x388] ;  /* 0x00007100ff0477ac */ /* 0x000e220008000a00 */
[----:B------:R-:W-:-:S04]  /*0750*/  @!P0 FMUL R2, R2, 16777216 ;  /* 0x4b80000002028820 */ /* 0x000fc80000400000 */
[----:B------:R-:W1:Y:S01]  /*0760*/  MUFU.RSQ R0, R2 ;  /* 0x0000000200007308 */ /* 0x000e620000001400 */
[----:B0-----:R-:W-:-:S04]  /*0770*/  UISETP.NE.U32.AND UP0, UPT, UR4, URZ, UPT ;  /* 0x000000ff0400728c */ /* 0x001fc8000bf05070 */
[----:B------:R-:W-:Y:S01]  /*0780*/  UISETP.NE.AND.EX UP0, UPT, UR5, URZ, UPT, UP0 ;  /* 0x000000ff0500728c */ /* 0x000fe2000bf05300 */
[----:B-1----:R-:W-:-:S08]  /*0790*/  @!P0 FMUL R0, R0, 4096 ;  /* 0x4580000000008820 */ /* 0x002fd00000400000 */
[----:B------:R-:W-:Y:S05]  /*07a0*/  BRA.U UP0, `(.L_x_40) ;  /* 0x00000001008c7547 */ /* 0x000fea000b800000 */
[----:B------:R-:W0:Y:S01]  /*07b0*/  LDCU.64 UR4, c[0x0][0x390] ;  /* 0x00007200ff0477ac */ /* 0x000e220008000a00 */
[----:B------:R-:W1:Y:S08]  /*07c0*/  LDC R14, c[0x0][0x3a4] ;  /* 0x0000e900ff0e7b82 */ /* 0x000e700000000800 */
[----:B------:R-:W2:Y:S08]  /*07d0*/  LDC R16, c[0x0][0x3a4] ;  /* 0x0000e900ff107b82 */ /* 0x000eb00000000800 */
[----:B------:R-:W3:Y:S01]  /*07e0*/  LDC.64 R6, c[0x0][0x380] ;  /* 0x0000e000ff067b82 */ /* 0x000ee20000000a00 */
[----:B0-----:R-:W-:-:S04]  /*07f0*/  UISETP.NE.U32.AND UP0, UPT, UR4, URZ, UPT ;  /* 0x000000ff0400728c */ /* 0x001fc8000bf05070 */
[----:B------:R-:W-:-:S03]  /*0800*/  UISETP.NE.AND.EX UP0, UPT, UR5, URZ, UPT, UP0 ;  /* 0x000000ff0500728c */ /* 0x000fc6000bf05300 */
[----:B------:R-:W0:Y:S08]  /*0810*/  LDC.64 R10, c[0x0][0x380] ;  /* 0x0000e000ff0a7b82 */ /* 0x000e300000000a00 */
[----:B------:R-:W4:Y:S08]  /*0820*/  LDC.64 R12, c[0x0][0x398] ;  /* 0x0000e600ff0c7b82 */ /* 0x000f300000000a00 */
[----:B------:R-:W0:Y:S08]  /*0830*/  LDC.64 R8, c[0x0][0x390] ;  /* 0x0000e400ff087b82 */ /* 0x000e300000000a00 */
[----:B------:R-:W0:Y:S01]  /*0840*/  LDC.64 R2, c[0x0][0x398] ;  /* 0x0000e600ff027b82 */ /* 0x000e220000000a00 */
[----:B-1----:R-:W-:Y:S05]  /*0850*/  BRA.U !UP0, `(.L_x_41) ;  /* 0x0000000108347547 */ /* 0x002fea000b800000 */
.L_x_42:
[----:B-12---:R-:W-:Y:S02]  /*0860*/  IMAD R15, R16, UR6, R5 ;  /* 0x00000006100f7c24 */ /* 0x006fe4000f8e0205 */
[----:B0---4-:R-:W-:-:S04]  /*0870*/  IMAD.WIDE R12, R5, 0x4, R8 ;  /* 0x00000004050c7825 */ /* 0x011fc800078e0208 */
[C---:B---3--:R-:W-:Y:S02]  /*0880*/  IMAD.WIDE R10, R15.reuse, 0x4, R6 ;  /* 0x000000040f0a7825 */ /* 0x048fe400078e0206 */
[----:B------:R-:W2:Y:S04]  /*0890*/  LDG.E R13, desc[UR8][R12.64] ;  /* 0x000000080c0d7981 */ /* 0x000ea8000c1e1900 */
[----:B------:R-:W3:Y:S01]  /*08a0*/  LDG.E R11, desc[UR8][R10.64] ;  /* 0x000000080a0b7981 */ /* 0x000ee2000c1e1900 */
[----:B------:R-:W-:Y:S01]  /*08b0*/  IMAD.WIDE R14, R15, 0x4, R2 ;  /* 0x000000040f0e7825 */ /* 0x000fe200078e0202 */
[----:B------:R-:W-:-:S04]  /*08c0*/  IADD3 R5, PT, PT, R5, UR7, RZ ;  /* 0x0000000705057c10 */ /* 0x000fc8000fffe0ff */
[----:B------:R-:W-:Y:S01]  /*08d0*/  ISETP.GE.AND P0, PT, R5, R16, PT ;  /* 0x000000100500720c */ /* 0x000fe20003f06270 */
[----:B---3--:R-:W-:-:S04]  /*08e0*/  FADD R17, R11, -R4 ;  /* 0x800000040b117221 */ /* 0x008fc80000000000 */
[----:B--2---:R-:W-:-:S05]  /*08f0*/  FFMA R17, R0, R17, R13 ;  /* 0x0000001100117223 */ /* 0x004fca000000000d */
[----:B------:R1:W-:Y:S03]  /*0900*/  STG.E desc[UR8][R14.64], R17 ;  /* 0x000000110e007986 */ /* 0x0003e6000c101908 */
[----:B------:R-:W-:Y:S05]  /*0910*/  @!P0 BRA `(.L_x_42) ;  /* 0xfffffffc00d08947 */ /* 0x000fea000383ffff */
[----:B------:R-:W-:Y:S05]  /*0920*/  EXIT ;  /* 0x000000000000794d */ /* 0x000fea0003800000 */
.L_x_41:
[----:B-1-3--:R-:W-:-:S04]  /*0930*/  IMAD R7, R14, UR6, R5 ;  /* 0x000000060e077c24 */ /* 0x00afc8000f8e0205 */
[----:B0-----:R-:W-:-:S06]  /*0940*/  IMAD.WIDE R2, R7, 0x4, R10 ;  /* 0x0000000407027825 */ /* 0x001fcc00078e020a */
[----:B------:R-:W3:Y:S01]  /*0950*/  LDG.E R3, desc[UR8][R2.64] ;  /* 0x0000000802037981 */ /* 0x000ee2000c1e1900 */
[----:B----4-:R-:W-:-:S04]  /*0960*/  IMAD.WIDE R6, R7, 0x4, R12 ;  /* 0x0000000407067825 */ /* 0x010fc800078e020c */
[----:B------:R-:W-:-:S05]  /*0970*/  VIADD R5, R5, UR7 ;  /* 0x0000000705057c36 */ /* 0x000fca0008000000 */
[----:B------:R-:W-:Y:S01]  /*0980*/  ISETP.GE.AND P0, PT, R5, R14, PT ;  /* 0x0000000e0500720c */ /* 0x000fe20003f06270 */
[----:B---3--:R-:W-:-:S04]  /*0990*/  FADD R9, R3, -R4 ;  /* 0x8000000403097221 */ /* 0x008fc80000000000 */
[----:B------:R-:W-:-:S05]  /*09a0*/  FFMA R9, R0, R9, RZ ;  /* 0x0000000900097223 */ /* 0x000fca00000000ff */
[----:B------:R1:W-:Y:S03]  /*09b0*/  STG.E desc[UR8][R6.64], R9 ;  /* 0x0000000906007986 */ /* 0x0003e6000c101908 */
[----:B------:R-:W-:Y:S05]  /*09c0*/  @!P0 BRA `(.L_x_41) ;  /* 0xfffffffc00d88947 */ /* 0x000fea000383ffff */
[----:B------:R-:W-:Y:S05]  /*09d0*/  EXIT ;  /* 0x000000000000794d */ /* 0x000fea0003800000 */
.L_x_40:
        /* <DEDUP_REMOVED lines=9> */
[----:B------:R-:W0:Y:S08]  /*0a70*/  LDC.64 R2, c[0x0][0x388] ;  /* 0x0000e200ff027b82 */ /* 0x000e300000000a00 */
[----:B------:R-:W0:Y:S08]  /*0a80*/  LDC.64 R16, c[0x0][0x380] ;  /* 0x0000e000ff107b82 */ /* 0x000e300000000a00 */
[----:B------:R-:W0:Y:S01]  /*0a90*/  LDC.64 R12, c[0x0][0x388] ;  /* 0x0000e200ff0c7b82 */ /* 0x000e220000000a00 */
[----:B-123--:R-:W-:Y:S05]  /*0aa0*/  BRA.U !UP0, `(.L_x_43) ;  /* 0x0000000108407547 */ /* 0x00efea000b800000 */
.L_x_44:
[----:B------:R-:W-:-:S04]  /*0ab0*/  IMAD R23, R20, UR6, R5 ;  /* 0x0000000614177c24 */ /* 0x000fc8000f8e0205 */
[----:B0-----:R-:W-:-:S04]  /*0ac0*/  IMAD.WIDE R14, R23, 0x4, R10 ;  /* 0x00000004170e7825 */ /* 0x001fc800078e020a */
[C---:B------:R-:W-:Y:S02]  /*0ad0*/  IMAD.WIDE R12, R5.reuse, 0x4, R2 ;  /* 0x00000004050c7825 */ /* 0x040fe400078e0202 */
[----:B------:R-:W2:Y:S02]  /*0ae0*/  LDG.E R15, desc[UR8][R14.64] ;  /* 0x000000080e0f7981 */ /* 0x000ea4000c1e1900 */
[C---:B------:R-:W-:Y:S02]  /*0af0*/  IMAD.WIDE R16, R5.reuse, 0x4, R6 ;  /* 0x0000000405107825 */ /* 0x040fe400078e0206 */
[----:B------:R-:W3:Y:S04]  /*0b00*/  LDG.E R12, desc[UR8][R12.64] ;  /* 0x000000080c0c7981 */ /* 0x000ee8000c1e1900 */
[----:B------:R-:W3:Y:S01]  /*0b10*/  LDG.E R16, desc[UR8][R16.64] ;  /* 0x0000000810107981 */ /* 0x000ee2000c1e1900 */
[----:B------:R-:W-:-:S04]  /*0b20*/  IADD3 R5, PT, PT, R5, UR7, RZ ;  /* 0x0000000705057c10 */ /* 0x000fc8000fffe0ff */
[----:B------:R-:W-:Y:S01]  /*0b30*/  ISETP.GE.AND P0, PT, R5, R20, PT ;  /* 0x000000140500720c */ /* 0x000fe20003f06270 */
[----:B-12---:R-:W-:-:S04]  /*0b40*/  FADD R19, R15, -R4 ;  /* 0x800000040f137221 */ /* 0x006fc80000000000 */
[----:B------:R-:W-:Y:S01]  /*0b50*/  FMUL R21, R0, R19 ;  /* 0x0000001300157220 */ /* 0x000fe20000400000 */
[----:B----4-:R-:W-:-:S04]  /*0b60*/  IMAD.WIDE R18, R23, 0x4, R8 ;  /* 0x0000000417127825 */ /* 0x010fc800078e0208 */
[----:B---3--:R-:W-:-:S05]  /*0b70*/  FFMA R21, R21, R12, R16 ;  /* 0x0000000c15157223 */ /* 0x008fca0000000010 */
[----:B------:R1:W-:Y:S01]  /*0b80*/  STG.E desc[UR8][R18.64], R21 ;  /* 0x0000001512007986 */ /* 0x0003e2000c101908 */
[----:B------:R-:W-:Y:S05]  /*0b90*/  @!P0 BRA `(.L_x_44) ;  /* 0xfffffffc00c48947 */ /* 0x000fea000383ffff */
[----:B------:R-:W-:Y:S05]  /*0ba0*/  EXIT ;  /* 0x000000000000794d */ /* 0x000fea0003800000 */
.L_x_43:
[----:B01----:R-:W-:-:S04]  /*0bb0*/  IMAD R11, R18, UR6, R5 ;  /* 0x00000006120b7c24 */ /* 0x003fc8000f8e0205 */
[----:B------:R-:W-:-:S04]  /*0bc0*/  IMAD.WIDE R6, R11, 0x4, R16 ;  /* 0x000000040b067825 */ /* 0x000fc800078e0210 */
[----:B----4-:R-:W-:Y:S02]  /*0bd0*/  IMAD.WIDE R8, R5, 0x4, R12 ;  /* 0x0000000405087825 */ /* 0x010fe400078e020c */
[----:B------:R-:W2:Y:S04]  /*0be0*/  LDG.E R7, desc[UR8][R6.64] ;  /* 0x0000000806077981 */ /* 0x000ea8000c1e1900 */
[----:B------:R-:W3:Y:S01]  /*0bf0*/  LDG.E R9, desc[UR8][R8.64] ;  /* 0x0000000808097981 */ /* 0x000ee2000c1e1900 */
[----:B------:R-:W-:-:S04]  /*0c00*/  IMAD.WIDE R10, R11, 0x4, R14 ;  /* 0x000000040b0a7825 */ /* 0x000fc800078e020e */
[----:B------:R-:W-:-:S05]  /*0c10*/  VIADD R5, R5, UR7 ;  /* 0x0000000705057c36 */ /* 0x000fca0008000000 */
[----:B------:R-:W-:Y:S01]  /*0c20*/  ISETP.GE.AND P0, PT, R5, R18, PT ;  /* 0x000000120500720c */ /* 0x000fe20003f06270 */
[----:B--2---:R-:W-:-:S04]  /*0c30*/  FADD R3, R7, -R4 ;  /* 0x8000000407037221 */ /* 0x004fc80000000000 */
[----:B------:R-:W-:-:S04]  /*0c40*/  FMUL R2, R0, R3 ;  /* 0x0000000300027220 */ /* 0x000fc80000400000 */
[----:B---3--:R-:W-:-:S05]  /*0c50*/  FFMA R3, R2, R9, RZ ;  /* 0x0000000902037223 */ /* 0x008fca00000000ff */
[----:B------:R1:W-:Y:S01]  /*0c60*/  STG.E desc[UR8][R10.64], R3 ;  /* 0x000000030a007986 */ /* 0x0003e2000c101908 */
[----:B------:R-:W-:Y:S05]  /*0c70*/  @!P0 BRA `(.L_x_43) ;  /* 0xfffffffc00cc8947 */ /* 0x000fea000383ffff */
[----:B------:R-:W-:Y:S05]  /*0c80*/  EXIT ;  /* 0x000000000000794d */ /* 0x000fea0003800000 */
        .weak           $__internal_1_$__cuda_sm3x_div_rn_noftz_f32_slowpath
        .type           $__internal_1_$__cuda_sm3x_div_rn_noftz_f32_slowpath,@function
        .size           $__internal_1_$__cuda_sm3x_div_rn_noftz_f32_slowpath,(.L_x_56 - $__internal_1_$__cuda_sm3x_div_rn_noftz_f32_slowpath)
$__internal_1_$__cuda_sm3x_div_rn_noftz_f32_slowpath:
[----:B------:R-:W-:Y:S02]  /*0c90*/  SHF.R.U32.HI R8, RZ, 0x17, R3 ;  /* 0x00000017ff087819 */ /* 0x000fe40000011603 */
[----:B------:R-:W-:Y:S02]  /*0ca0*/  SHF.R.U32.HI R7, RZ, 0x17, R0 ;  /* 0x00000017ff077819 */ /* 0x000fe40000011600 */
[----:B------:R-:W-:Y:S02]  /*0cb0*/  LOP3.LUT R14, R8, 0xff, RZ, 0xc0, !PT ;  /* 0x000000ff080e7812 */ /* 0x000fe400078ec0ff */
[----:B------:R-:W-:Y:S02]  /*0cc0*/  LOP3.LUT R12, R7, 0xff, RZ, 0xc0, !PT ;  /* 0x000000ff070c7812 */ /* 0x000fe400078ec0ff */
[----:B------:R-:W-:Y:S02]  /*0cd0*/  IADD3 R10, PT, PT, R14, -0x1, RZ ;  /* 0xffffffff0e0a7810 */ /* 0x000fe40007ffe0ff */
[----:B------:R-:W-:Y:S01]  /*0ce0*/  MOV R7, R3 ;  /* 0x0000000300077202 */ /* 0x000fe20000000f00 */
[----:B------:R-:W-:Y:S01]  /*0cf0*/  VIADD R9, R12, 0xffffffff ;  /* 0xffffffff0c097836 */ /* 0x000fe20000000000 */
        /* <DEDUP_REMOVED lines=22> */
[----:B------:R-:W-:Y:S01]  /*0e60*/  @P0 MOV R8, RZ ;  /* 0x000000ff00080202 */ /* 0x000fe20000000f00 */
[----:B------:R-:W-:Y:S02]  /*0e70*/  @!P0 IMAD.MOV.U32 R8, RZ, RZ, -0x40 ;  /* 0xffffffc0ff088424 */ /* 0x000fe400078e00ff */
[----:B------:R-:W-:Y:S01]  /*0e80*/  @!P0 FFMA R0, R0, 1.84467440737095516160e+19, RZ ;  /* 0x5f80000000008823 */ /* 0x000fe200000000ff */
[----:B------:R-:W-:Y:S02]  /*0e90*/  @!P1 FFMA R7, R3, 1.84467440737095516160e+19, RZ ;  /* 0x5f80000003079823 */ /* 0x000fe400000000ff */
[----:B------:R-:W-:-:S07]  /*0ea0*/  @!P1 IADD3 R8, PT, PT, R8, 0x40, RZ ;  /* 0x0000004008089810 */ /* 0x000fce0007ffe0ff */
.L_x_45:
[----:B------:R-:W-:-:S05]  /*0eb0*/  LEA R10, R14, 0xc0800000, 0x17 ;  /* 0xc08000000e0a7811 */ /* 0x000fca00078eb8ff */
[----:B------:R-:W-:Y:S01]  /*0ec0*/  IMAD.IADD R10, R7, 0x1, -R10 ;  /* 0x00000001070a7824 */ /* 0x000fe200078e0a0a */
[----:B------:R-:W-:-:S03]  /*0ed0*/  IADD3 R7, PT, PT, R12, -0x7f, RZ ;  /* 0xffffff810c077810 */ /* 0x000fc60007ffe0ff */
[----:B------:R-:W0:Y:S01]  /*0ee0*/  MUFU.RCP R9, R10 ;  /* 0x0000000a00097308 */ /* 0x000e220000001000 */
[----:B------:R-:W-:Y:S01]  /*0ef0*/  FADD.FTZ R11, -R10, -RZ ;  /* 0x800000ff0a0b7221 */ /* 0x000fe20000010100 */
[----:B------:R-:W-:-:S03]  /*0f00*/  IMAD R0, R7, -0x800000, R0 ;  /* 0xff80000007007824 */ /* 0x000fc600078e0200 */
[----:B0-----:R-:W-:-:S04]  /*0f10*/  FFMA R12, R9, R11, 1 ;  /* 0x3f800000090c7423 */ /* 0x001fc8000000000b */
[----:B------:R-:W-:-:S04]  /*0f20*/  FFMA R16, R9, R12, R9 ;  /* 0x0000000c09107223 */ /* 0x000fc80000000009 */
[----:B------:R-:W-:-:S04]  /*0f30*/  FFMA R9, R0, R16, RZ ;  /* 0x0000001000097223 */ /* 0x000fc800000000ff */
[----:B------:R-:W-:-:S04]  /*0f40*/  FFMA R12, R11, R9, R0 ;  /* 0x000000090b0c7223 */ /* 0x000fc80000000000 */
[----:B------:R-:W-:Y:S01]  /*0f50*/  FFMA R13, R16, R12, R9 ;  /* 0x0000000c100d7223 */ /* 0x000fe20000000009 */
[----:B------:R-:W-:-:S03]  /*0f60*/  IADD3 R9, PT, PT, R7, 0x7f, -R14 ;  /* 0x0000007f07097810 */ /* 0x000fc60007ffe80e */
[----:B------:R-:W-:Y:S02]  /*0f70*/  FFMA R12, R11, R13, R0 ;  /* 0x0000000d0b0c7223 */ /* 0x000fe40000000000 */
[----:B------:R-:W-:Y:S02]  /*0f80*/  IMAD.IADD R9, R9, 0x1, R8 ;  /* 0x0000000109097824 */ /* 0x000fe400078e0208 */
[----:B------:R-:W-:-:S05]  /*0f90*/  FFMA R0, R16, R12, R13 ;  /* 0x0000000c10007223 */ /* 0x000fca000000000d */
[----:B------:R-:W-:-:S04]  /*0fa0*/  SHF.R.U32.HI R7, RZ, 0x17, R0 ;  /* 0x00000017ff077819 */ /* 0x000fc80000011600 */
[----:B------:R-:W-:-:S04]  /*0fb0*/  LOP3.LUT R7, R7, 0xff, RZ, 0xc0, !PT ;  /* 0x000000ff07077812 */ /* 0x000fc800078ec0ff */
[----:B------:R-:W-:-:S05]  /*0fc0*/  IADD3 R11, PT, PT, R7, R9, RZ ;  /* 0x00000009070b7210 */ /* 0x000fca0007ffe0ff */
        /* <DEDUP_REMOVED lines=11> */
[C---:B------:R-:W-:Y:S01]  /*1080*/  IADD3 R10, PT, PT, R11.reuse, 0x20, RZ ;  /* 0x000000200b0a7810 */ /* 0x040fe20007ffe0ff */
[CCC-:B------:R-:W-:Y:S01]  /*1090*/  FFMA.RM R8, R16.reuse, R12.reuse, R13.reuse ;  /* 0x0000000c10087223 */ /* 0x1c0fe2000000400d */
[----:B------:R-:W-:Y:S02]  /*10a0*/  ISETP.NE.AND P3, PT, R11, RZ, PT ;  /* 0x000000ff0b00720c */ /* 0x000fe40003f65270 */
[----:B------:R-:W-:Y:S01]  /*10b0*/  LOP3.LUT R9, R7, 0x7fffff, RZ, 0xc0, !PT ;  /* 0x007fffff07097812 */ /* 0x000fe200078ec0ff */
[----:B------:R-:W-:Y:S01]  /*10c0*/  FFMA.RP R7, R16, R12, R13 ;  /* 0x0000000c10077223 */ /* 0x000fe2000000800d */
[----:B------:R-:W-:Y:S01]  /*10d0*/  ISETP.NE.AND P1, PT, R11, RZ, PT ;  /* 0x000000ff0b00720c */ /* 0x000fe20003f25270 */
[----:B------:R-:W-:Y:S01]  /*10e0*/  IMAD.MOV R11, RZ, RZ, -R11 ;  /* 0x000000ffff0b7224 */ /* 0x000fe200078e0a0b */
[----:B------:R-:W-:Y:S02]  /*10f0*/  LOP3.LUT R9, R9, 0x800000, RZ, 0xfc, !PT ;  /* 0x0080000009097812 */ /* 0x000fe400078efcff */
[----:B------:R-:W-:-:S02]  /*1100*/  FSETP.NEU.FTZ.AND P0, PT, R7, R8, PT ;  /* 0x000000080700720b */ /* 0x000fc40003f1d000 */
[----:B------:R-:W-:Y:S02]  /*1110*/  SHF.L.U32 R10, R9, R10, RZ ;  /* 0x0000000a090a7219 */ /* 0x000fe400000006ff */
[----:B------:R-:W-:Y:S02]  /*1120*/  SEL R8, R11, RZ, P3 ;  /* 0x000000ff0b087207 */ /* 0x000fe40001800000 */
[----:B------:R-:W-:Y:S02]  /*1130*/  ISETP.NE.AND P1, PT, R10, RZ, P1 ;  /* 0x000000ff0a00720c */ /* 0x000fe40000f25270 */
[----:B------:R-:W-:Y:S02]  /*1140*/  SHF.R.U32.HI R8, RZ, R8, R9 ;  /* 0x00000008ff087219 */ /* 0x000fe40000011609 */
[----:B------:R-:W-:Y:S02]  /*1150*/  PLOP3.LUT P0, PT, P0, P1, PT, 0xf8, 0x8f ;  /* 0x00000000008f781c */ /* 0x000fe40000703f70 */
[----:B------:R-:W-:-:S02]  /*1160*/  SHF.R.U32.HI R10, RZ, 0x1, R8 ;  /* 0x00000001ff0a7819 */ /* 0x000fc40000011608 */
[----:B------:R-:W-:-:S04]  /*1170*/  SEL R7, RZ, 0x1, !P0 ;  /* 0x00000001ff077807 */ /* 0x000fc80004000000 */
[----:B------:R-:W-:-:S04]  /*1180*/  LOP3.LUT R7, R7, 0x1, R10, 0xf8, !PT ;  /* 0x0000000107077812 */ /* 0x000fc800078ef80a */
[----:B------:R-:W-:-:S04]  /*1190*/  LOP3.LUT R7, R7, R8, RZ, 0xc0, !PT ;  /* 0x0000000807077212 */ /* 0x000fc800078ec0ff */
[----:B------:R-:W-:-:S04]  /*11a0*/  IADD3 R7, PT, PT, R10, R7, RZ ;  /* 0x000000070a077210 */ /* 0x000fc80007ffe0ff */
[----:B------:R-:W-:Y:S01]  /*11b0*/  LOP3.LUT R0, R7, R0, RZ, 0xfc, !PT ;  /* 0x0000000007007212 */ /* 0x000fe200078efcff */
[----:B------:R-:W-:Y:S06]  /*11c0*/  BRA `(.L_x_52) ;  /* 0x0000000000347947 */ /* 0x000fec0003800000 */
.L_x_51:
[----:B------:R-:W-:-:S04]  /*11d0*/  LOP3.LUT R0, R0, 0x80000000, RZ, 0xc0, !PT ;  /* 0x8000000000007812 */ /* 0x000fc800078ec0ff */
[----:B------:R-:W-:Y:S01]  /*11e0*/  LOP3.LUT R0, R0, 0x7f800000, RZ, 0xfc, !PT ;  /* 0x7f80000000007812 */ /* 0x000fe200078efcff */
[----:B------:R-:W-:Y:S06]  /*11f0*/  BRA `(.L_x_52) ;  /* 0x0000000000287947 */ /* 0x000fec0003800000 */
.L_x_50:
[----:B------:R-:W-:Y:S01]  /*1200*/  IMAD R0, R9, 0x800000, R0 ;  /* 0x0080000009007824 */ /* 0x000fe200078e0200 */
[----:B------:R-:W-:Y:S06]  /*1210*/  BRA `(.L_x_52) ;  /* 0x0000000000207947 */ /* 0x000fec0003800000 */
.L_x_49:
[----:B------:R-:W-:-:S04]  /*1220*/  LOP3.LUT R0, R7, 0x80000000, R0, 0x48, !PT ;  /* 0x8000000007007812 */ /* 0x000fc800078e4800 */
[----:B------:R-:W-:Y:S01]  /*1230*/  LOP3.LUT R0, R0, 0x7f800000, RZ, 0xfc, !PT ;  /* 0x7f80000000007812 */ /* 0x000fe200078efcff */
[----:B------:R-:W-:Y:S06]  /*1240*/  BRA `(.L_x_52) ;  /* 0x0000000000147947 */ /* 0x000fec0003800000 */
.L_x_48:
[----:B------:R-:W-:Y:S01]  /*1250*/  LOP3.LUT R0, R7, 0x80000000, R0, 0x48, !PT ;  /* 0x8000000007007812 */ /* 0x000fe200078e4800 */
[----:B------:R-:W-:Y:S06]  /*1260*/  BRA `(.L_x_52) ;  /* 0x00000000000c7947 */ /* 0x000fec0003800000 */
.L_x_47:
[----:B------:R-:W0:Y:S01]  /*1270*/  MUFU.RSQ R0, -QNAN ;  /* 0xffc0000000007908 */ /* 0x000e220000001400 */
[----:B------:R-:W-:Y:S05]  /*1280*/  BRA `(.L_x_52) ;  /* 0x0000000000047947 */ /* 0x000fea0003800000 */
.L_x_46:
[----:B------:R-:W-:-:S07]  /*1290*/  FADD.FTZ R0, R0, R3 ;  /* 0x0000000300007221 */ /* 0x000fce0000010000 */
.L_x_52:
[----:B------:R-:W-:-:S04]  /*12a0*/  HFMA2 R7, -RZ, RZ, 0, 0 ;  /* 0x00000000ff077431 */ /* 0x000fc800000001ff */
[----:B0-----:R-:W-:Y:S05]  /*12b0*/  RET.REL.NODEC R6 `(_Z17layer_norm_kernelPKfS0_S0_Pfiif) ;  /* 0xffffffec06507950 */ /* 0x001fea0003c3ffff */
.L_x_53:
        /* <DEDUP_REMOVED lines=12> */
.L_x_56:


//--------------------- .text._Z11relu_kernelPfi  --------------------------
	.section	.text._Z11relu_kernelPfi,"ax",@progbits
	.align	128
        .global         _Z11relu_kernelPfi
        .type           _Z11relu_kernelPfi,@function
        .size           _Z11relu_kernelPfi,(.L_x_62 - _Z11relu_kernelPfi)
        .other          _Z11relu_kernelPfi,@"STO_CUDA_ENTRY STV_DEFAULT"
_Z11relu_kernelPfi:
.text._Z11relu_kernelPfi:
        /* <DEDUP_REMOVED lines=9> */
[----:B------:R-:W1:Y:S01]  /*0090*/  LDCU.64 UR4, c[0x0][0x358] ;  /* 0x00006b00ff0477ac */ /* 0x000e620008000a00 */
[----:B0-----:R-:W-:-:S05]  /*00a0*/  IMAD.WIDE R2, R5, 0x4, R2 ;  /* 0x0000000405027825 */ /* 0x001fca00078e0202 */
[----:B-1----:R-:W2:Y:S02]  /*00b0*/  LDG.E R0, desc[UR4][R2.64] ;  /* 0x0000000402007981 */ /* 0x002ea4000c1e1900 */
[----:B--2---:R-:W-:-:S05]  /*00c0*/  FMNMX R5, RZ, R0, !PT ;  /* 0x00000000ff057209 */ /* 0x004fca0007800000 */
[----:B------:R-:W-:Y:S01]  /*00d0*/  STG.E desc[UR4][R2.64], R5 ;  /* 0x0000000502007986 */ /* 0x000fe2000c101904 */
[----:B------:R-:W-:Y:S05]  /*00e0*/  EXIT ;  /* 0x000000000000794d */ /* 0x000fea0003800000 */
.L_x_54:
        /* <DEDUP_REMOVED lines=9> */
.L_x_62:


//--------------------- .nv.shared._Z19residual_add_kernelPKfS0_Pfi --------------------------
	.section	.nv.shared._Z19residual_add_kernelPKfS0_Pfi,"aw",@nobits
	.sectionflags	@""
	.align	16
	.zero		1024


//--------------------- .nv.shared.reserved.0     --------------------------
	.section	.nv.shared.reserved.0,"aw",@nobits
	.weak		__nv_reservedSMEM_offset_0_alias
	.size		__nv_reservedSMEM_offset_0_alias, 0, 64
	.other		__nv_reservedSMEM_offset_0_alias,@"STO_CUDA_RESERVED_SHARED STV_DEFAULT"
__nv_reservedSMEM_offset_0_alias:
	.zero		0
	.zero		64


//--------------------- .nv.shared._Z18merge_heads_kernelPKfPfiiiii --------------------------
	.section	.nv.shared._Z18merge_heads_kernelPKfPfiiiii,"aw",@nobits
	.sectionflags	@""
	.align	16
	.zero		1024


//--------------------- .nv.shared._Z15bias_add_kernelPfPKfii --------------------------
	.section	.nv.shared._Z15bias_add_kernelPfPKfii,"aw",@nobits
	.sectionflags	@""
	.align	16
	.zero		1024


//--------------------- .nv.shared._Z22softmax_lastdim_kernelPfii --------------------------
	.section	.nv.shared._Z22softmax_lastdim_kernelPfii,"aw",@nobits
	.sectionflags	@""
	.align	16
	.zero		1024


//--------------------- .nv.shared._Z17layer_norm_kernelPKfS0_S0_Pfiif --------------------------
	.section	.nv.shared._Z17layer_norm_kernelPKfS0_S0_Pfiif,"aw",@nobits
	.sectionflags	@""
	.align	16
	.zero		1024


//--------------------- .nv.shared._Z11relu_kernelPfi --------------------------
	.section	.nv.shared._Z11relu_kernelPfi,"aw",@nobits
	.sectionflags	@""
	.align	16
	.zero		1024


//--------------------- .nv.constant0._Z19residual_add_kernelPKfS0_Pfi --------------------------
	.section	.nv.constant0._Z19residual_add_kernelPKfS0_Pfi,"a",@progbits
	.sectionflags	@""
	.align	4
.nv.constant0._Z19residual_add_kernelPKfS0_Pfi:
	.zero		924


//--------------------- .nv.constant0._Z18merge_heads_kernelPKfPfiiiii --------------------------
	.section	.nv.constant0._Z18merge_heads_kernelPKfPfiiiii,"a",@progbits
	.sectionflags	@""
	.align	4
.nv.constant0._Z18merge_heads_kernelPKfPfiiiii:
	.zero		932


//--------------------- .nv.constant0._Z15bias_add_kernelPfPKfii --------------------------
	.section	.nv.constant0._Z15bias_add_kernelPfPKfii,"a",@progbits
	.sectionflags	@""
	.align	4
.nv.constant0._Z15bias_add_kernelPfPKfii:
	.zero		920


//--------------------- .nv.constant0._Z22softmax_lastdim_kernelPfii --------------------------
	.section	.nv.constant0._Z22softmax_lastdim_kernelPfii,"a",@progbits
	.sectionflags	@""
	.align	4
.nv.constant0._Z22softmax_lastdim_kernelPfii:
	.zero		912


//--------------------- .nv.constant0._Z17layer_norm_kernelPKfS0_S0_Pfiif --------------------------
	.section	.nv.constant0._Z17layer_norm_kernelPKfS0_S0_Pfiif,"a",@progbits
	.sectionflags	@""
	.align	4
.nv.constant0._Z17layer_norm_kernelPKfS0_S0_Pfiif:
	.zero		940


//--------------------- .nv.constant0._Z11relu_kernelPfi --------------------------
	.section	.nv.constant0._Z11relu_kernelPfi,"a",@progbits
	.sectionflags	@""
	.align	4
.nv.constant0._Z11relu_kernelPfi:
	.zero		908


//--------------------- SYMBOLS --------------------------

	.type		.nv.reservedSmem.offset0,@object
	.size		.nv.reservedSmem.offset0,0x4
	.type		.nv.reservedSmem.cap,@object
	.size		.nv.reservedSmem.cap,0x4
